// auto-generated by cutlass_sweep.gemm — config: {"arch": "sm_90", "cluster_m": 2, "cluster_n": 1, "dtype": "e4m3", "stages": 4, "tile_k": 32, "tile_m": 128, "tile_n": 256}
#include "cutlass/cutlass.h"
#include "cutlass/gemm/collective/collective_builder.hpp"
#include "cutlass/gemm/device/gemm_universal_adapter.h"
#include "cutlass/gemm/kernel/gemm_universal.hpp"
#include "cutlass/epilogue/collective/collective_builder.hpp"

using ElemA = cutlass::float_e4m3_t;
using ElemB = cutlass::float_e4m3_t;
using ElemCD = cutlass::float_e4m3_t;
using Acc  = float;
using TileShape    = cute::Shape<cute::_128, cute::_256, cute::_32>;
using ClusterShape = cute::Shape<cute::_2, cute::_1, cute::_1>;

using CollectiveEpilogue = typename cutlass::epilogue::collective::CollectiveBuilder<
    cutlass::arch::Sm90, cutlass::arch::OpClassTensorOp,
    TileShape, ClusterShape,
    cutlass::epilogue::collective::EpilogueTileAuto,
    Acc, Acc,
    ElemCD, cutlass::layout::RowMajor, 128 / cutlass::sizeof_bits<ElemCD>::value,
    ElemCD, cutlass::layout::RowMajor, 128 / cutlass::sizeof_bits<ElemCD>::value,
    cutlass::epilogue::collective::EpilogueScheduleAuto
  >::CollectiveOp;

using CollectiveMainloop = typename cutlass::gemm::collective::CollectiveBuilder<
    cutlass::arch::Sm90, cutlass::arch::OpClassTensorOp,
    ElemA, cutlass::layout::RowMajor, 128 / cutlass::sizeof_bits<ElemA>::value,
    ElemB, cutlass::layout::ColumnMajor, 128 / cutlass::sizeof_bits<ElemB>::value,
    Acc,
    TileShape, ClusterShape,
    cutlass::gemm::collective::StageCount<4>,
    cutlass::gemm::collective::KernelScheduleAuto
  >::CollectiveOp;

using GemmKernel = cutlass::gemm::kernel::GemmUniversal<
    cute::Shape<int,int,int,int>,
    CollectiveMainloop,
    CollectiveEpilogue
>;
using Gemm = cutlass::gemm::device::GemmUniversalAdapter<GemmKernel>;

// Force the device kernel symbol into the cubin without needing a host main.
auto* _anchor = &cutlass::device_kernel<GemmKernel>;


// ===== COMPILED SASS (sm_90a) =====

	.target	sm_90a

	.elftype	@"ET_EXEC"


//--------------------- .note.nv.tkinfo           --------------------------
	.section	.note.nv.tkinfo,"",@"SHT_NOTE"
	.sectionflags	@"SHF_NOTE_NV_TKINFO"
	.tkinfo
        /*0018*/ 	.word	0x00000002
        /*0030*/ 	.string	""
        /*0030*/ 	.string	"ptxas"
        /*0030*/ 	.string	"Cuda compilation tools, release 13.0, V13.0.88"
        /*0030*/ 	.string	"Build cuda_13.0.r13.0/compiler.36424714_0"
        /*0030*/ 	.string	"-arch sm_90a -m 64 "



//--------------------- .note.nv.cuinfo           --------------------------
	.section	.note.nv.cuinfo,"",@"SHT_NOTE"
	.sectionflags	@"SHF_NOTE_NV_CUINFO"
        /*0018*/ 	.short	0x0002
        /*001a*/ 	.short	0x005a
        /*001c*/ 	.short	0x0082
	.zero		2


//--------------------- .nv.info                  --------------------------
	.section	.nv.info,"",@"SHT_CUDA_INFO"
	.align	4


	//----- nvinfo : EIATTR_REGCOUNT
	.align		4
        /*0000*/ 	.byte	0x04, 0x2f
        /*0002*/ 	.short	(.L_12 - .L_11)
	.align		4
.L_11:
        /*0004*/ 	.word	index@(_ZN7cutlass13device_kernelINS_4gemm6kernel13GemmUniversalIN4cute5tupleIJiiiiEEENS1_10collective13CollectiveMmaINS1_37MainloopSm90TmaGmmaWarpSpecializedFP8ILi4ENS5_IJNS4_1CILi2EEENSA_ILi1EEESC_EEENS1_35KernelTmaWarpSpecializedCooperativeEEENS5_IJNSA_ILi128EEENSA_ILi256EEENSA_ILi32EEEEEENS_12float_e4m3_tENS5_IJlSC_lEEESK_SL_NS4_8TiledMMAINS4_8MMA_AtomIJNS4_4SM904GMMA31MMA_64x256x32_F32E4M3E4M3_SS_TNILNSP_7ScaleInE1ELSR_1EEEEEENS4_6LayoutISD_NS5_IJSC_NSA_ILi0EEESV_EEEEENS5_IJNS4_10UnderscoreESY_SY_EEEEENS4_13SM90_TMA_LOADENS4_14ComposedLayoutINS4_7SwizzleILi1ELi4ELi3EEENS4_18smem_ptr_flag_bitsILi8EEENSU_INS5_IJNSA_ILi8EEESI_EEENS5_IJSI_SC_EEEEEEEvNS4_8identityENS4_23SM90_TMA_LOAD_MULTICASTES1B_vS1C_EENS_8epilogue10collective6detail29Sm90TmaWarpSpecializedAdapterINS1G_15DefaultEpilogueISK_SL_SL_NS1F_6thread17LinearCombinationISK_Li1EffLNS1K_9ScaleType4KindE0ELNS_15FloatRoundStyleE2ESK_EENS1_15EpilogueDefaultEEEEEvvEEEEvNT_6ParamsE)
        /*0008*/ 	.word	0x000000a8


	//----- nvinfo : EIATTR_FRAME_SIZE
	.align		4
.L_12:
        /*000c*/ 	.byte	0x04, 0x11
        /*000e*/ 	.short	(.L_14 - .L_13)
	.align		4
.L_13:
        /*0010*/ 	.word	index@(_ZN7cutlass13device_kernelINS_4gemm6kernel13GemmUniversalIN4cute5tupleIJiiiiEEENS1_10collective13CollectiveMmaINS1_37MainloopSm90TmaGmmaWarpSpecializedFP8ILi4ENS5_IJNS4_1CILi2EEENSA_ILi1EEESC_EEENS1_35KernelTmaWarpSpecializedCooperativeEEENS5_IJNSA_ILi128EEENSA_ILi256EEENSA_ILi32EEEEEENS_12float_e4m3_tENS5_IJlSC_lEEESK_SL_NS4_8TiledMMAINS4_8MMA_AtomIJNS4_4SM904GMMA31MMA_64x256x32_F32E4M3E4M3_SS_TNILNSP_7ScaleInE1ELSR_1EEEEEENS4_6LayoutISD_NS5_IJSC_NSA_ILi0EEESV_EEEEENS5_IJNS4_10UnderscoreESY_SY_EEEEENS4_13SM90_TMA_LOADENS4_14ComposedLayoutINS4_7SwizzleILi1ELi4ELi3EEENS4_18smem_ptr_flag_bitsILi8EEENSU_INS5_IJNSA_ILi8EEESI_EEENS5_IJSI_SC_EEEEEEEvNS4_8identityENS4_23SM90_TMA_LOAD_MULTICASTES1B_vS1C_EENS_8epilogue10collective6detail29Sm90TmaWarpSpecializedAdapterINS1G_15DefaultEpilogueISK_SL_SL_NS1F_6thread17LinearCombinationISK_Li1EffLNS1K_9ScaleType4KindE0ELNS_15FloatRoundStyleE2ESK_EENS1_15EpilogueDefaultEEEEEvvEEEEvNT_6ParamsE)
        /*0014*/ 	.word	0x00000108


	//----- nvinfo : EIATTR_MIN_STACK_SIZE
	.align		4
.L_14:
        /*0018*/ 	.byte	0x04, 0x12
        /*001a*/ 	.short	(.L_16 - .L_15)
	.align		4
.L_15:
        /*001c*/ 	.word	index@(_ZN7cutlass13device_kernelINS_4gemm6kernel13GemmUniversalIN4cute5tupleIJiiiiEEENS1_10collective13CollectiveMmaINS1_37MainloopSm90TmaGmmaWarpSpecializedFP8ILi4ENS5_IJNS4_1CILi2EEENSA_ILi1EEESC_EEENS1_35KernelTmaWarpSpecializedCooperativeEEENS5_IJNSA_ILi128EEENSA_ILi256EEENSA_ILi32EEEEEENS_12float_e4m3_tENS5_IJlSC_lEEESK_SL_NS4_8TiledMMAINS4_8MMA_AtomIJNS4_4SM904GMMA31MMA_64x256x32_F32E4M3E4M3_SS_TNILNSP_7ScaleInE1ELSR_1EEEEEENS4_6LayoutISD_NS5_IJSC_NSA_ILi0EEESV_EEEEENS5_IJNS4_10UnderscoreESY_SY_EEEEENS4_13SM90_TMA_LOADENS4_14ComposedLayoutINS4_7SwizzleILi1ELi4ELi3EEENS4_18smem_ptr_flag_bitsILi8EEENSU_INS5_IJNSA_ILi8EEESI_EEENS5_IJSI_SC_EEEEEEEvNS4_8identityENS4_23SM90_TMA_LOAD_MULTICASTES1B_vS1C_EENS_8epilogue10collective6detail29Sm90TmaWarpSpecializedAdapterINS1G_15DefaultEpilogueISK_SL_SL_NS1F_6thread17LinearCombinationISK_Li1EffLNS1K_9ScaleType4KindE0ELNS_15FloatRoundStyleE2ESK_EENS1_15EpilogueDefaultEEEEEvvEEEEvNT_6ParamsE)
        /*0020*/ 	.word	0x00000108
.L_16:


//--------------------- .nv.compat                --------------------------
	.section	.nv.compat,"",@"SHT_CUDA_COMPAT_INFO"
	.align	4
        /*0000*/ 	.byte	0x02, 0x09, 0x01, 0x00, 0x02, 0x02, 0x04, 0x00, 0x02, 0x05, 0x05, 0x00, 0x03, 0x07, 0x01, 0x01
        /*0010*/ 	.byte	0x02, 0x03, 0x01, 0x00, 0x02, 0x06, 0x01, 0x00, 0x04, 0x0b, 0x08, 0x00, 0x00, 0x00, 0x00, 0x00
        /*0020*/ 	.byte	0x00, 0x00, 0x00, 0x00


//--------------------- .nv.info._ZN7cutlass13device_kernelINS_4gemm6kernel13GemmUniversalIN4cute5tupleIJiiiiEEENS1_10collective13CollectiveMmaINS1_37MainloopSm90TmaGmmaWarpSpecializedFP8ILi4ENS5_IJNS4_1CILi2EEENSA_ILi1EEESC_EEENS1_35KernelTmaWarpSpecializedCooperativeEEENS5_IJNSA_ILi128EEENSA_ILi256EEENSA_ILi32EEEEEENS_12float_e4m3_tENS5_IJlSC_lEEESK_SL_NS4_8TiledMMAINS4_8MMA_AtomIJNS4_4SM904GMMA31MMA_64x256x32_F32E4M3E4M3_SS_TNILNSP_7ScaleInE1ELSR_1EEEEEENS4_6LayoutISD_NS5_IJSC_NSA_ILi0EEESV_EEEEENS5_IJNS4_10UnderscoreESY_SY_EEEEENS4_13SM90_TMA_LOADENS4_14ComposedLayoutINS4_7SwizzleILi1ELi4ELi3EEENS4_18smem_ptr_flag_bitsILi8EEENSU_INS5_IJNSA_ILi8EEESI_EEENS5_IJSI_SC_EEEEEEEvNS4_8identityENS4_23SM90_TMA_LOAD_MULTICASTES1B_vS1C_EENS_8epilogue10collective6detail29Sm90TmaWarpSpecializedAdapterINS1G_15DefaultEpilogueISK_SL_SL_NS1F_6thread17LinearCombinationISK_Li1EffLNS1K_9ScaleType4KindE0ELNS_15FloatRoundStyleE2ESK_EENS1_15EpilogueDefaultEEEEEvvEEEEvNT_6ParamsE --------------------------
	.section	.nv.info._ZN7cutlass13device_kernelINS_4gemm6kernel13GemmUniversalIN4cute5tupleIJiiiiEEENS1_10collective13CollectiveMmaINS1_37MainloopSm90TmaGmmaWarpSpecializedFP8ILi4ENS5_IJNS4_1CILi2EEENSA_ILi1EEESC_EEENS1_35KernelTmaWarpSpecializedCooperativeEEENS5_IJNSA_ILi128EEENSA_ILi256EEENSA_ILi32EEEEEENS_12float_e4m3_tENS5_IJlSC_lEEESK_SL_NS4_8TiledMMAINS4_8MMA_AtomIJNS4_4SM904GMMA31MMA_64x256x32_F32E4M3E4M3_SS_TNILNSP_7ScaleInE1ELSR_1EEEEEENS4_6LayoutISD_NS5_IJSC_NSA_ILi0EEESV_EEEEENS5_IJNS4_10UnderscoreESY_SY_EEEEENS4_13SM90_TMA_LOADENS4_14ComposedLayoutINS4_7SwizzleILi1ELi4ELi3EEENS4_18smem_ptr_flag_bitsILi8EEENSU_INS5_IJNSA_ILi8EEESI_EEENS5_IJSI_SC_EEEEEEEvNS4_8identityENS4_23SM90_TMA_LOAD_MULTICASTES1B_vS1C_EENS_8epilogue10collective6detail29Sm90TmaWarpSpecializedAdapterINS1G_15DefaultEpilogueISK_SL_SL_NS1F_6thread17LinearCombinationISK_Li1EffLNS1K_9ScaleType4KindE0ELNS_15FloatRoundStyleE2ESK_EENS1_15EpilogueDefaultEEEEEvvEEEEvNT_6ParamsE,"",@"SHT_CUDA_INFO"
	.sectionflags	@""
	.align	4


	//----- nvinfo : EIATTR_CUDA_API_VERSION
	.align		4
        /*0000*/ 	.byte	0x04, 0x37
        /*0002*/ 	.short	(.L_18 - .L_17)
.L_17:
        /*0004*/ 	.word	0x00000082


	//----- nvinfo : EIATTR_KPARAM_INFO
	.align		4
.L_18:
        /*0008*/ 	.byte	0x04, 0x17
        /*000a*/ 	.short	(.L_20 - .L_19)
.L_19:
        /*000c*/ 	.word	0x00000000
        /*0010*/ 	.short	0x0000
        /*0012*/ 	.short	0x0070
        /*0014*/ 	.byte	0x00, 0xf0, 0x01, 0x10


	//----- nvinfo : EIATTR_SPARSE_MMA_MASK
	.align		4
.L_20:
        /*0018*/ 	.byte	0x03, 0x50
        /*001a*/ 	.short	0x0000


	//----- nvinfo : EIATTR_MAXREG_COUNT
	.align		4
        /*001c*/ 	.byte	0x03, 0x1b
        /*001e*/ 	.short	0x00a8


	//----- nvinfo : EIATTR_NUM_BARRIERS
	.align		4
        /*0020*/ 	.byte	0x02, 0x4c
        /*0022*/ 	.byte	0x01
	.zero		1


	//----- nvinfo : EIATTR_ANNOTATIONS
	.align		4
        /*0024*/ 	.byte	0x04, 0x55
        /*0026*/ 	.short	(.L_22 - .L_21)


	//   ....[0]....
.L_21:
        /*0028*/ 	.word	0x00000001
        /*002c*/ 	.byte	0x10, 0x07, 0x00, 0x00, 0x01, 0x00, 0x00, 0x00, 0x00, 0x08, 0x00, 0x00, 0x01, 0x00, 0x00, 0x00
        /* <DEDUP_REMOVED lines=199> */
        /*0cac*/ 	.byte	0xd0, 0x02, 0x01, 0x00


	//----- nvinfo : EIATTR_MERCURY_ISA_VERSION
	.align		4
.L_22:
        /*0cb0*/ 	.byte	0x03, 0x5f
        /*0cb2*/ 	.short	0x0101


	//----- nvinfo : EIATTR_INT_WARP_WIDE_INSTR_OFFSETS
	.align		4
        /*0cb4*/ 	.byte	0x04, 0x31
        /*0cb6*/ 	.short	(.L_24 - .L_23)


	//   ....[0]....
.L_23:
        /*0cb8*/ 	.word	0x00000550


	//   ....[1]....
        /*0cbc*/ 	.word	0x00000570


	//   ....[2]....
        /*0cc0*/ 	.word	0x000006e0


	//   ....[3]....
        /*0cc4*/ 	.word	0x000051f0


	//----- nvinfo : EIATTR_COOP_GROUP_MASK_REGIDS
	.align		4
.L_24:
        /*0cc8*/ 	.byte	0x04, 0x29
        /*0cca*/ 	.short	(.L_26 - .L_25)


	//   ....[0]....
.L_25:
        /*0ccc*/ 	.word	0xffffffff


	//   ....[1]....
        /*0cd0*/ 	.word	0xffffffff


	//   ....[2]....
        /*0cd4*/ 	.word	0xffffffff


	//   ....[3]....
        /*0cd8*/ 	.word	0xffffffff


	//   ....[4]....
        /*0cdc*/ 	.word	0xffffffff


	//   ....[5]....
        /*0ce0*/ 	.word	0xffffffff


	//----- nvinfo : EIATTR_COOP_GROUP_INSTR_OFFSETS
	.align		4
.L_26:
        /*0ce4*/ 	.byte	0x04, 0x28
        /*0ce6*/ 	.short	(.L_28 - .L_27)


	//   ....[0]....
.L_27:
        /*0ce8*/ 	.word	0x00000070


	//   ....[1]....
        /*0cec*/ 	.word	0x00000080


	//   ....[2]....
        /*0cf0*/ 	.word	0x000001a0


	//   ....[3]....
        /*0cf4*/ 	.word	0x000003c0


	//   ....[4]....
        /*0cf8*/ 	.word	0x00000840


	//   ....[5]....
        /*0cfc*/ 	.word	0x000015c0


	//----- nvinfo : EIATTR_REG_RECONFIG
	.align		4
.L_28:
        /*0d00*/ 	.byte	0x01, 0x54
	.zero		2


	//----- nvinfo : EIATTR_MBARRIER_INSTR_OFFSETS
	.align		4
        /*0d04*/ 	.byte	0x04, 0x39
        /*0d06*/ 	.short	(.L_30 - .L_29)


	//   ....[0]....
.L_29:
        /*0d08*/ 	.word	0x00000320
        /*0d0c*/ 	.word	0x000000ff
        /*0d10*/ 	.word	0x00000000
        /*0d14*/ 	.short	0x0100
        /*0d16*/ 	.byte	0x09
	.zero		1


	//   ....[1]....
        /*0d18*/ 	.word	0x00000330
        /*0d1c*/ 	.word	0x000000ff
        /*0d20*/ 	.word	0x00000020
        /*0d24*/ 	.short	0x0100
        /*0d26*/ 	.byte	0x09
	.zero		1


	//   ....[2]....
        /*0d28*/ 	.word	0x00000340
        /*0d2c*/ 	.word	0x000000ff
        /*0d30*/ 	.word	0x00000008
        /*0d34*/ 	.short	0x0100
        /*0d36*/ 	.byte	0x09
	.zero		1


	//   ....[3]....
        /*0d38*/ 	.word	0x00000350
        /*0d3c*/ 	.word	0x000000ff
        /*0d40*/ 	.word	0x00000028
        /*0d44*/ 	.short	0x0100
        /*0d46*/ 	.byte	0x09
	.zero		1


	//   ....[4]....
        /*0d48*/ 	.word	0x00000360
        /*0d4c*/ 	.word	0x000000ff
        /*0d50*/ 	.word	0x00000010
        /*0d54*/ 	.short	0x0100
        /*0d56*/ 	.byte	0x09
	.zero		1


	//   ....[5]....
        /*0d58*/ 	.word	0x00000370
        /*0d5c*/ 	.word	0x000000ff
        /*0d60*/ 	.word	0x00000030
        /*0d64*/ 	.short	0x0100
        /*0d66*/ 	.byte	0x09
	.zero		1


	//   ....[6]....
        /*0d68*/ 	.word	0x00000380
        /*0d6c*/ 	.word	0x000000ff
        /*0d70*/ 	.word	0x00000018
        /*0d74*/ 	.short	0x0100
        /*0d76*/ 	.byte	0x09
	.zero		1


	//   ....[7]....
        /*0d78*/ 	.word	0x00000390
        /*0d7c*/ 	.word	0x000000ff
        /*0d80*/ 	.word	0x00000038
        /*0d84*/ 	.short	0x0100
        /*0d86*/ 	.byte	0x09
	.zero		1


	//   ....[8]....
        /*0d88*/ 	.word	0x00000770
        /*0d8c*/ 	.word	0x000000ff
        /*0d90*/ 	.word	0x00000050
        /*0d94*/ 	.short	0x0100
        /*0d96*/ 	.byte	0x06
	.zero		1


	//   ....[9]....
        /*0d98*/ 	.word	0x000007e0
        /*0d9c*/ 	.word	0x000000ff
        /*0da0*/ 	.word	0x00000058
        /*0da4*/ 	.short	0x0100
        /*0da6*/ 	.byte	0x06
	.zero		1


	//   ....[10]....
        /*0da8*/ 	.word	0x00001dd0
        /*0dac*/ 	.word	0x000000ff
        /*0db0*/ 	.word	0x00000000
        /*0db4*/ 	.short	0x010a
        /*0db6*/ 	.byte	0x06
	.zero		1


	//   ....[11]....
        /*0db8*/ 	.word	0x00001e10
        /*0dbc*/ 	.word	0x000000ff
        /*0dc0*/ 	.word	0x00000000
        /*0dc4*/ 	.short	0x010a
        /*0dc6*/ 	.byte	0x06
	.zero		1


	//   ....[12]....
        /*0dc8*/ 	.word	0x00002fd0
        /*0dcc*/ 	.word	0x000000ff
        /*0dd0*/ 	.word	0x00000000
        /*0dd4*/ 	.short	0x010a
        /*0dd6*/ 	.byte	0x09
	.zero		1


	//   ....[13]....
        /*0dd8*/ 	.word	0x00003010
        /*0ddc*/ 	.word	0x000000ff
        /*0de0*/ 	.word	0x00000000
        /*0de4*/ 	.short	0x010a
        /*0de6*/ 	.byte	0x09
	.zero		1


	//   ....[14]....
        /*0de8*/ 	.word	0x00004050
        /*0dec*/ 	.word	0x000000e5
        /*0df0*/ 	.word	0x00000000
        /*0df4*/ 	.short	0x0101
        /*0df6*/ 	.byte	0x3f
	.zero		1


	//   ....[15]....
        /*0df8*/ 	.word	0x00005280
        /*0dfc*/ 	.word	0x00000018
        /*0e00*/ 	.word	0x00000000
        /*0e04*/ 	.short	0x0101
        /*0e06*/ 	.byte	0x3f
	.zero		1


	//   ....[16]....
        /*0e08*/ 	.word	0x0000f4c0
        /*0e0c*/ 	.word	0x00000005
        /*0e10*/ 	.word	0x00000020
        /*0e14*/ 	.short	0x010a
        /*0e16*/ 	.byte	0x3f
	.zero		1


	//   ....[17]....
        /*0e18*/ 	.word	0x0000f8f0
        /*0e1c*/ 	.word	0x00000002
        /*0e20*/ 	.word	0x00000058
        /*0e24*/ 	.short	0x0101
        /*0e26*/ 	.byte	0x3f
	.zero		1


	//   ....[18]....
        /*0e28*/ 	.word	0x00010020
        /*0e2c*/ 	.word	0x00000005
        /*0e30*/ 	.word	0x00000000
        /*0e34*/ 	.short	0x010a
        /*0e36*/ 	.byte	0x3f
	.zero		1


	//   ....[19]....
        /*0e38*/ 	.word	0x000100a0
        /*0e3c*/ 	.word	0x00000007
        /*0e40*/ 	.word	0x00000000
        /*0e44*/ 	.short	0x010a
        /*0e46*/ 	.byte	0x3f
	.zero		1


	//   ....[20]....
        /*0e48*/ 	.word	0x00010130
        /*0e4c*/ 	.word	0x00000006
        /*0e50*/ 	.word	0x00000000
        /*0e54*/ 	.short	0x010a
        /*0e56*/ 	.byte	0x3f
	.zero		1


	//   ....[21]....
        /*0e58*/ 	.word	0x000101c0
        /*0e5c*/ 	.word	0x00000003
        /*0e60*/ 	.word	0x00000000
        /*0e64*/ 	.short	0x010a
        /*0e66*/ 	.byte	0x3f
	.zero		1


	//   ....[22]....
        /*0e68*/ 	.word	0x00010230
        /*0e6c*/ 	.word	0x00000003
        /*0e70*/ 	.word	0x00000000
        /*0e74*/ 	.short	0x010a
        /*0e76*/ 	.byte	0x3f
	.zero		1


	//   ....[23]....
        /*0e78*/ 	.word	0x000102a0
        /*0e7c*/ 	.word	0x00000000
        /*0e80*/ 	.word	0x00000000
        /*0e84*/ 	.short	0x010a
        /*0e86*/ 	.byte	0x3f
	.zero		1


	//   ....[24]....
        /*0e88*/ 	.word	0x00010380
        /*0e8c*/ 	.word	0x00000005
        /*0e90*/ 	.word	0x00000020
        /*0e94*/ 	.short	0x010a
        /*0e96*/ 	.byte	0x3f
	.zero		1


	//   ....[25]....
        /*0e98*/ 	.word	0x00010450
        /*0e9c*/ 	.word	0x00000005
        /*0ea0*/ 	.word	0x00000000
        /*0ea4*/ 	.short	0x010a
        /*0ea6*/ 	.byte	0x3f
	.zero		1


	//   ....[26]....
        /*0ea8*/ 	.word	0x000104a0
        /*0eac*/ 	.word	0x00000007
        /*0eb0*/ 	.word	0x00000000
        /*0eb4*/ 	.short	0x010a
        /*0eb6*/ 	.byte	0x3f
	.zero		1


	//   ....[27]....
        /*0eb8*/ 	.word	0x000104f0
        /*0ebc*/ 	.word	0x00000006
        /*0ec0*/ 	.word	0x00000000
        /*0ec4*/ 	.short	0x010a
        /*0ec6*/ 	.byte	0x3f
	.zero		1


	//----- nvinfo : EIATTR_NUM_MBARRIERS
	.align		4
.L_30:
        /*0ec8*/ 	.byte	0x03, 0x38
        /*0eca*/ 	.short	0x000a


	//----- nvinfo : EIATTR_EXIT_INSTR_OFFSETS
	.align		4
        /*0ecc*/ 	.byte	0x04, 0x1c
        /*0ece*/ 	.short	(.L_32 - .L_31)


	//   ....[0]....
.L_31:
        /*0ed0*/ 	.word	0x000009d0


	//   ....[1]....
        /*0ed4*/ 	.word	0x00001260


	//   ....[2]....
        /*0ed8*/ 	.word	0x0000eba0


	//   ....[3]....
        /*0edc*/ 	.word	0x0000f130


	//   ....[4]....
        /*0ee0*/ 	.word	0x00010210


	//----- nvinfo : EIATTR_MAX_THREADS
	.align		4
.L_32:
        /*0ee4*/ 	.byte	0x04, 0x05
        /*0ee6*/ 	.short	(.L_34 - .L_33)
.L_33:
        /*0ee8*/ 	.word	0x00000180
        /*0eec*/ 	.word	0x00000001
        /*0ef0*/ 	.word	0x00000001


	//----- nvinfo : EIATTR_CRS_STACK_SIZE
	.align		4
.L_34:
        /*0ef4*/ 	.byte	0x04, 0x1e
        /*0ef6*/ 	.short	(.L_36 - .L_35)
.L_35:
        /*0ef8*/ 	.word	0x00000000


	//----- nvinfo : EIATTR_CBANK_PARAM_SIZE
	.align		4
.L_36:
        /*0efc*/ 	.byte	0x03, 0x19
        /*0efe*/ 	.short	0x0470


	//----- nvinfo : EIATTR_PARAM_CBANK
	.align		4
        /*0f00*/ 	.byte	0x04, 0x0a
        /*0f02*/ 	.short	(.L_38 - .L_37)
	.align		4
.L_37:
        /*0f04*/ 	.word	index@(.nv.constant0._ZN7cutlass13device_kernelINS_4gemm6kernel13GemmUniversalIN4cute5tupleIJiiiiEEENS1_10collective13CollectiveMmaINS1_37MainloopSm90TmaGmmaWarpSpecializedFP8ILi4ENS5_IJNS4_1CILi2EEENSA_ILi1EEESC_EEENS1_35KernelTmaWarpSpecializedCooperativeEEENS5_IJNSA_ILi128EEENSA_ILi256EEENSA_ILi32EEEEEENS_12float_e4m3_tENS5_IJlSC_lEEESK_SL_NS4_8TiledMMAINS4_8MMA_AtomIJNS4_4SM904GMMA31MMA_64x256x32_F32E4M3E4M3_SS_TNILNSP_7ScaleInE1ELSR_1EEEEEENS4_6LayoutISD_NS5_IJSC_NSA_ILi0EEESV_EEEEENS5_IJNS4_10UnderscoreESY_SY_EEEEENS4_13SM90_TMA_LOADENS4_14ComposedLayoutINS4_7SwizzleILi1ELi4ELi3EEENS4_18smem_ptr_flag_bitsILi8EEENSU_INS5_IJNSA_ILi8EEESI_EEENS5_IJSI_SC_EEEEEEEvNS4_8identityENS4_23SM90_TMA_LOAD_MULTICASTES1B_vS1C_EENS_8epilogue10collective6detail29Sm90TmaWarpSpecializedAdapterINS1G_15DefaultEpilogueISK_SL_SL_NS1F_6thread17LinearCombinationISK_Li1EffLNS1K_9ScaleType4KindE0ELNS_15FloatRoundStyleE2ESK_EENS1_15EpilogueDefaultEEEEEvvEEEEvNT_6ParamsE)
        /*0f08*/ 	.short	0x0210
        /*0f0a*/ 	.short	0x0470


	//----- nvinfo : EIATTR_SW_WAR
	.align		4
.L_38:
        /*0f0c*/ 	.byte	0x04, 0x36
        /*0f0e*/ 	.short	(.L_40 - .L_39)
.L_39:
        /*0f10*/ 	.word	0x00000008
.L_40:


//--------------------- .nv.callgraph             --------------------------
	.section	.nv.callgraph,"",@"SHT_CUDA_CALLGRAPH"
	.align	4
	.sectionentsize	8
	.align		4
        /*0000*/ 	.word	0x00000000
	.align		4
        /*0004*/ 	.word	0xffffffff
	.align		4
        /*0008*/ 	.word	0x00000000
	.align		4
        /*000c*/ 	.word	0xfffffffe
	.align		4
        /*0010*/ 	.word	0x00000000
	.align		4
        /*0014*/ 	.word	0xfffffffd
	.align		4
        /*0018*/ 	.word	0x00000000
	.align		4
        /*001c*/ 	.word	0xfffffffc


//--------------------- .nv.constant4             --------------------------
	.section	.nv.constant4,"a",@progbits
	.align	8
	.align		8
.nv.constant4:
        /*0000*/ 	.dword	_ZN39_INTERNAL_3684b7e8_4_k_cu_751237e5_53904cuda3std3__45__cpo5beginE
	.align		8
        /*0008*/ 	.dword	_ZN39_INTERNAL_3684b7e8_4_k_cu_751237e5_53904cuda3std3__45__cpo3endE
	.align		8
        /*0010*/ 	.dword	_ZN39_INTERNAL_3684b7e8_4_k_cu_751237e5_53904cuda3std3__45__cpo6cbeginE
	.align		8
        /*0018*/ 	.dword	_ZN39_INTERNAL_3684b7e8_4_k_cu_751237e5_53904cuda3std3__45__cpo4cendE
	.align		8
        /*0020*/ 	.dword	_ZN39_INTERNAL_3684b7e8_4_k_cu_751237e5_53904cuda3std3__441_GLOBAL__N__3684b7e8_4_k_cu_751237e5_53906ignoreE
	.align		8
        /*0028*/ 	.dword	_ZN39_INTERNAL_3684b7e8_4_k_cu_751237e5_53904cuda3std3__419piecewise_constructE
	.align		8
        /*0030*/ 	.dword	_ZN39_INTERNAL_3684b7e8_4_k_cu_751237e5_53904cuda3std3__48in_placeE
	.align		8
        /*0038*/ 	.dword	_ZN39_INTERNAL_3684b7e8_4_k_cu_751237e5_53904cuda3std6ranges3__45__cpo4swapE
	.align		8
        /*0040*/ 	.dword	_ZN39_INTERNAL_3684b7e8_4_k_cu_751237e5_53904cuda3std6ranges3__45__cpo9iter_moveE
	.align		8
        /*0048*/ 	.dword	_ZN39_INTERNAL_3684b7e8_4_k_cu_751237e5_53904cute7productE
	.align		8
        /*0050*/ 	.dword	_ZN39_INTERNAL_3684b7e8_4_k_cu_751237e5_53904cute1_E


//--------------------- .text._ZN7cutlass13device_kernelINS_4gemm6kernel13GemmUniversalIN4cute5tupleIJiiiiEEENS1_10collective13CollectiveMmaINS1_37MainloopSm90TmaGmmaWarpSpecializedFP8ILi4ENS5_IJNS4_1CILi2EEENSA_ILi1EEESC_EEENS1_35KernelTmaWarpSpecializedCooperativeEEENS5_IJNSA_ILi128EEENSA_ILi256EEENSA_ILi32EEEEEENS_12float_e4m3_tENS5_IJlSC_lEEESK_SL_NS4_8TiledMMAINS4_8MMA_AtomIJNS4_4SM904GMMA31MMA_64x256x32_F32E4M3E4M3_SS_TNILNSP_7ScaleInE1ELSR_1EEEEEENS4_6LayoutISD_NS5_IJSC_NSA_ILi0EEESV_EEEEENS5_IJNS4_10UnderscoreESY_SY_EEEEENS4_13SM90_TMA_LOADENS4_14ComposedLayoutINS4_7SwizzleILi1ELi4ELi3EEENS4_18smem_ptr_flag_bitsILi8EEENSU_INS5_IJNSA_ILi8EEESI_EEENS5_IJSI_SC_EEEEEEEvNS4_8identityENS4_23SM90_TMA_LOAD_MULTICASTES1B_vS1C_EENS_8epilogue10collective6detail29Sm90TmaWarpSpecializedAdapterINS1G_15DefaultEpilogueISK_SL_SL_NS1F_6thread17LinearCombinationISK_Li1EffLNS1K_9ScaleType4KindE0ELNS_15FloatRoundStyleE2ESK_EENS1_15EpilogueDefaultEEEEEvvEEEEvNT_6ParamsE --------------------------
	.section	.text._ZN7cutlass13device_kernelINS_4gemm6kernel13GemmUniversalIN4cute5tupleIJiiiiEEENS1_10collective13CollectiveMmaINS1_37MainloopSm90TmaGmmaWarpSpecializedFP8ILi4ENS5_IJNS4_1CILi2EEENSA_ILi1EEESC_EEENS1_35KernelTmaWarpSpecializedCooperativeEEENS5_IJNSA_ILi128EEENSA_ILi256EEENSA_ILi32EEEEEENS_12float_e4m3_tENS5_IJlSC_lEEESK_SL_NS4_8TiledMMAINS4_8MMA_AtomIJNS4_4SM904GMMA31MMA_64x256x32_F32E4M3E4M3_SS_TNILNSP_7ScaleInE1ELSR_1EEEEEENS4_6LayoutISD_NS5_IJSC_NSA_ILi0EEESV_EEEEENS5_IJNS4_10UnderscoreESY_SY_EEEEENS4_13SM90_TMA_LOADENS4_14ComposedLayoutINS4_7SwizzleILi1ELi4ELi3EEENS4_18smem_ptr_flag_bitsILi8EEENSU_INS5_IJNSA_ILi8EEESI_EEENS5_IJSI_SC_EEEEEEEvNS4_8identityENS4_23SM90_TMA_LOAD_MULTICASTES1B_vS1C_EENS_8epilogue10collective6detail29Sm90TmaWarpSpecializedAdapterINS1G_15DefaultEpilogueISK_SL_SL_NS1F_6thread17LinearCombinationISK_Li1EffLNS1K_9ScaleType4KindE0ELNS_15FloatRoundStyleE2ESK_EENS1_15EpilogueDefaultEEEEEvvEEEEvNT_6ParamsE,"ax",@progbits
	.align	128
.text._ZN7cutlass13device_kernelINS_4gemm6kernel13GemmUniversalIN4cute5tupleIJiiiiEEENS1_10collective13CollectiveMmaINS1_37MainloopSm90TmaGmmaWarpSpecializedFP8ILi4ENS5_IJNS4_1CILi2EEENSA_ILi1EEESC_EEENS1_35KernelTmaWarpSpecializedCooperativeEEENS5_IJNSA_ILi128EEENSA_ILi256EEENSA_ILi32EEEEEENS_12float_e4m3_tENS5_IJlSC_lEEESK_SL_NS4_8TiledMMAINS4_8MMA_AtomIJNS4_4SM904GMMA31MMA_64x256x32_F32E4M3E4M3_SS_TNILNSP_7ScaleInE1ELSR_1EEEEEENS4_6LayoutISD_NS5_IJSC_NSA_ILi0EEESV_EEEEENS5_IJNS4_10UnderscoreESY_SY_EEEEENS4_13SM90_TMA_LOADENS4_14ComposedLayoutINS4_7SwizzleILi1ELi4ELi3EEENS4_18smem_ptr_flag_bitsILi8EEENSU_INS5_IJNSA_ILi8EEESI_EEENS5_IJSI_SC_EEEEEEEvNS4_8identityENS4_23SM90_TMA_LOAD_MULTICASTES1B_vS1C_EENS_8epilogue10collective6detail29Sm90TmaWarpSpecializedAdapterINS1G_15DefaultEpilogueISK_SL_SL_NS1F_6thread17LinearCombinationISK_Li1EffLNS1K_9ScaleType4KindE0ELNS_15FloatRoundStyleE2ESK_EENS1_15EpilogueDefaultEEEEEvvEEEEvNT_6ParamsE:
        .type           _ZN7cutlass13device_kernelINS_4gemm6kernel13GemmUniversalIN4cute5tupleIJiiiiEEENS1_10collective13CollectiveMmaINS1_37MainloopSm90TmaGmmaWarpSpecializedFP8ILi4ENS5_IJNS4_1CILi2EEENSA_ILi1EEESC_EEENS1_35KernelTmaWarpSpecializedCooperativeEEENS5_IJNSA_ILi128EEENSA_ILi256EEENSA_ILi32EEEEEENS_12float_e4m3_tENS5_IJlSC_lEEESK_SL_NS4_8TiledMMAINS4_8MMA_AtomIJNS4_4SM904GMMA31MMA_64x256x32_F32E4M3E4M3_SS_TNILNSP_7ScaleInE1ELSR_1EEEEEENS4_6LayoutISD_NS5_IJSC_NSA_ILi0EEESV_EEEEENS5_IJNS4_10UnderscoreESY_SY_EEEEENS4_13SM90_TMA_LOADENS4_14ComposedLayoutINS4_7SwizzleILi1ELi4ELi3EEENS4_18smem_ptr_flag_bitsILi8EEENSU_INS5_IJNSA_ILi8EEESI_EEENS5_IJSI_SC_EEEEEEEvNS4_8identityENS4_23SM90_TMA_LOAD_MULTICASTES1B_vS1C_EENS_8epilogue10collective6detail29Sm90TmaWarpSpecializedAdapterINS1G_15DefaultEpilogueISK_SL_SL_NS1F_6thread17LinearCombinationISK_Li1EffLNS1K_9ScaleType4KindE0ELNS_15FloatRoundStyleE2ESK_EENS1_15EpilogueDefaultEEEEEvvEEEEvNT_6ParamsE,@function
        .size           _ZN7cutlass13device_kernelINS_4gemm6kernel13GemmUniversalIN4cute5tupleIJiiiiEEENS1_10collective13CollectiveMmaINS1_37MainloopSm90TmaGmmaWarpSpecializedFP8ILi4ENS5_IJNS4_1CILi2EEENSA_ILi1EEESC_EEENS1_35KernelTmaWarpSpecializedCooperativeEEENS5_IJNSA_ILi128EEENSA_ILi256EEENSA_ILi32EEEEEENS_12float_e4m3_tENS5_IJlSC_lEEESK_SL_NS4_8TiledMMAINS4_8MMA_AtomIJNS4_4SM904GMMA31MMA_64x256x32_F32E4M3E4M3_SS_TNILNSP_7ScaleInE1ELSR_1EEEEEENS4_6LayoutISD_NS5_IJSC_NSA_ILi0EEESV_EEEEENS5_IJNS4_10UnderscoreESY_SY_EEEEENS4_13SM90_TMA_LOADENS4_14ComposedLayoutINS4_7SwizzleILi1ELi4ELi3EEENS4_18smem_ptr_flag_bitsILi8EEENSU_INS5_IJNSA_ILi8EEESI_EEENS5_IJSI_SC_EEEEEEEvNS4_8identityENS4_23SM90_TMA_LOAD_MULTICASTES1B_vS1C_EENS_8epilogue10collective6detail29Sm90TmaWarpSpecializedAdapterINS1G_15DefaultEpilogueISK_SL_SL_NS1F_6thread17LinearCombinationISK_Li1EffLNS1K_9ScaleType4KindE0ELNS_15FloatRoundStyleE2ESK_EENS1_15EpilogueDefaultEEEEEvvEEEEvNT_6ParamsE,(.L_x_332 - _ZN7cutlass13device_kernelINS_4gemm6kernel13GemmUniversalIN4cute5tupleIJiiiiEEENS1_10collective13CollectiveMmaINS1_37MainloopSm90TmaGmmaWarpSpecializedFP8ILi4ENS5_IJNS4_1CILi2EEENSA_ILi1EEESC_EEENS1_35KernelTmaWarpSpecializedCooperativeEEENS5_IJNSA_ILi128EEENSA_ILi256EEENSA_ILi32EEEEEENS_12float_e4m3_tENS5_IJlSC_lEEESK_SL_NS4_8TiledMMAINS4_8MMA_AtomIJNS4_4SM904GMMA31MMA_64x256x32_F32E4M3E4M3_SS_TNILNSP_7ScaleInE1ELSR_1EEEEEENS4_6LayoutISD_NS5_IJSC_NSA_ILi0EEESV_EEEEENS5_IJNS4_10UnderscoreESY_SY_EEEEENS4_13SM90_TMA_LOADENS4_14ComposedLayoutINS4_7SwizzleILi1ELi4ELi3EEENS4_18smem_ptr_flag_bitsILi8EEENSU_INS5_IJNSA_ILi8EEESI_EEENS5_IJSI_SC_EEEEEEEvNS4_8identityENS4_23SM90_TMA_LOAD_MULTICASTES1B_vS1C_EENS_8epilogue10collective6detail29Sm90TmaWarpSpecializedAdapterINS1G_15DefaultEpilogueISK_SL_SL_NS1F_6thread17LinearCombinationISK_Li1EffLNS1K_9ScaleType4KindE0ELNS_15FloatRoundStyleE2ESK_EENS1_15EpilogueDefaultEEEEEvvEEEEvNT_6ParamsE)
        .other          _ZN7cutlass13device_kernelINS_4gemm6kernel13GemmUniversalIN4cute5tupleIJiiiiEEENS1_10collective13CollectiveMmaINS1_37MainloopSm90TmaGmmaWarpSpecializedFP8ILi4ENS5_IJNS4_1CILi2EEENSA_ILi1EEESC_EEENS1_35KernelTmaWarpSpecializedCooperativeEEENS5_IJNSA_ILi128EEENSA_ILi256EEENSA_ILi32EEEEEENS_12float_e4m3_tENS5_IJlSC_lEEESK_SL_NS4_8TiledMMAINS4_8MMA_AtomIJNS4_4SM904GMMA31MMA_64x256x32_F32E4M3E4M3_SS_TNILNSP_7ScaleInE1ELSR_1EEEEEENS4_6LayoutISD_NS5_IJSC_NSA_ILi0EEESV_EEEEENS5_IJNS4_10UnderscoreESY_SY_EEEEENS4_13SM90_TMA_LOADENS4_14ComposedLayoutINS4_7SwizzleILi1ELi4ELi3EEENS4_18smem_ptr_flag_bitsILi8EEENSU_INS5_IJNSA_ILi8EEESI_EEENS5_IJSI_SC_EEEEEEEvNS4_8identityENS4_23SM90_TMA_LOAD_MULTICASTES1B_vS1C_EENS_8epilogue10collective6detail29Sm90TmaWarpSpecializedAdapterINS1G_15DefaultEpilogueISK_SL_SL_NS1F_6thread17LinearCombinationISK_Li1EffLNS1K_9ScaleType4KindE0ELNS_15FloatRoundStyleE2ESK_EENS1_15EpilogueDefaultEEEEEvvEEEEvNT_6ParamsE,@"STO_CUDA_ENTRY STV_DEFAULT"
_ZN7cutlass13device_kernelINS_4gemm6kernel13GemmUniversalIN4cute5tupleIJiiiiEEENS1_10collective13CollectiveMmaINS1_37MainloopSm90TmaGmmaWarpSpecializedFP8ILi4ENS5_IJNS4_1CILi2EEENSA_ILi1EEESC_EEENS1_35KernelTmaWarpSpecializedCooperativeEEENS5_IJNSA_ILi128EEENSA_ILi256EEENSA_ILi32EEEEEENS_12float_e4m3_tENS5_IJlSC_lEEESK_SL_NS4_8TiledMMAINS4_8MMA_AtomIJNS4_4SM904GMMA31MMA_64x256x32_F32E4M3E4M3_SS_TNILNSP_7ScaleInE1ELSR_1EEEEEENS4_6LayoutISD_NS5_IJSC_NSA_ILi0EEESV_EEEEENS5_IJNS4_10UnderscoreESY_SY_EEEEENS4_13SM90_TMA_LOADENS4_14ComposedLayoutINS4_7SwizzleILi1ELi4ELi3EEENS4_18smem_ptr_flag_bitsILi8EEENSU_INS5_IJNSA_ILi8EEESI_EEENS5_IJSI_SC_EEEEEEEvNS4_8identityENS4_23SM90_TMA_LOAD_MULTICASTES1B_vS1C_EENS_8epilogue10collective6detail29Sm90TmaWarpSpecializedAdapterINS1G_15DefaultEpilogueISK_SL_SL_NS1F_6thread17LinearCombinationISK_Li1EffLNS1K_9ScaleType4KindE0ELNS_15FloatRoundStyleE2ESK_EENS1_15EpilogueDefaultEEEEEvvEEEEvNT_6ParamsE:
[----:B------:R-:W0:Y:S02]  /*0000*/  LDC R1, c[0x0][0x28] ;  /* 0x00000a00ff017b82 */ /* 0x000e240000000800 */
[----:B0-----:R-:W-:Y:S01]  /*0010*/  VIADD R1, R1, 0xfffffef8 ;  /* 0xfffffef801017836 */ /* 0x001fe20000000000 */
[----:B------:R-:W0:Y:S01]  /*0020*/  S2R R4, SR_TID.X ;  /* 0x0000000000047919 */ /* 0x000e220000002100 */
[----:B------:R-:W-:Y:S01]  /*0030*/  ELECT P0, URZ, PT ;  /* 0x00000000003f782f */ /* 0x000fe20003800000 */
[----:B------:R-:W-:Y:S01]  /*0040*/  BSSY B0, `(.L_x_0) ;  /* 0x0000015000007945 */ /* 0x000fe20003800000 */
[--C-:B0-----:R-:W-:Y:S02]  /*0050*/  SHF.R.U32.HI R0, RZ, 0x5, R4.reuse ;  /* 0x00000005ff007819 */ /* 0x101fe40000011604 */
[----:B------:R-:W-:-:S03]  /*0060*/  SHF.R.U32.HI R2, RZ, 0x7, R4 ;  /* 0x00000007ff027819 */ /* 0x000fc60000011604 */
[----:B------:R-:W0:Y:S04]  /*0070*/  SHFL.IDX PT, R3, R0, RZ, 0x1f ;  /* 0x00001fff00037589 */ /* 0x000e2800000e0000 */
[----:B------:R-:W1:Y:S01]  /*0080*/  SHFL.IDX PT, R2, R2, RZ, 0x1f ;  /* 0x00001fff02027589 */ /* 0x000e6200000e0000 */
[----:B0-----:R-:W-:Y:S02]  /*0090*/  R2UR UR4, R3 ;  /* 0x00000000030472ca */ /* 0x001fe400000e0000 */
[----:B-1----:R-:W-:-:S11]  /*00a0*/  R2UR UR6, R2 ;  /* 0x00000000020672ca */ /* 0x002fd600000e0000 */
[----:B------:R-:W-:Y:S02]  /*00b0*/  USHF.R.S32.HI UR5, URZ, 0x1f, UR4 ;  /* 0x0000001f3f057899 */ /* 0x000fe40008011404 */
[----:B------:R-:W-:Y:S02]  /*00c0*/  ISETP.NE.OR P0, PT, RZ, UR4, !P0 ;  /* 0x00000004ff007c0c */ /* 0x000fe4000c705670 */
[----:B------:R-:W-:-:S04]  /*00d0*/  ULEA.HI UR5, UR5, UR4, URZ, 0x2 ;  /* 0x0000000405057291 */ /* 0x000fc8000f8f103f */
[----:B------:R-:W-:-:S04]  /*00e0*/  ULOP3.LUT UR5, UR5, 0xfffffffc, URZ, 0xc0, !UPT ;  /* 0xfffffffc05057892 */ /* 0x000fc8000f8ec03f */
[----:B------:R-:W-:-:S03]  /*00f0*/  UIADD3 UR8, UR4, -UR5, URZ ;  /* 0x8000000504087290 */ /* 0x000fc6000fffe03f */
[----:B------:R-:W-:Y:S09]  /*0100*/  @P0 BRA `(.L_x_1) ;  /* 0x0000000000200947 */ /* 0x000ff20003800000 */
[----:B------:R-:W-:Y:S02]  /*0110*/  ULDC.64 UR4, c[0x0][0x198] ;  /* 0x0000660000047ab9 */ /* 0x000fe40000000a00 */
[----:B------:R-:W-:Y:S02]  /*0120*/  UIADD3 UR10, UP0, UR4, 0xf0, URZ ;  /* 0x000000f0040a7890 */ /* 0x000fe4000ff1e03f */
[----:B------:R-:W-:Y:S02]  /*0130*/  UIADD3 UR4, UP1, UR4, 0x1f0, URZ ;  /* 0x000001f004047890 */ /* 0x000fe4000ff3e03f */
[----:B------:R-:W-:Y:S02]  /*0140*/  UIADD3.X UR11, URZ, UR5, URZ, UP0, !UPT ;  /* 0x000000053f0b7290 */ /* 0x000fe400087fe43f */
[----:B------:R-:W-:-:S07]  /*0150*/  UIADD3.X UR5, URZ, UR5, URZ, UP1, !UPT ;  /* 0x000000053f057290 */ /* 0x000fce0008ffe43f */
[----:B------:R0:W-:Y:S02]  /*0160*/  UTMACCTL.PF [UR10] ;  /* 0x000000000a0079b9 */ /* 0x0001e40008040000 */
[----:B------:R0:W-:Y:S02]  /*0170*/  UTMACCTL.PF [UR4] ;  /* 0x00000000040079b9 */ /* 0x0001e40008040000 */
[----:B0-----:R-:W-:Y:S01]  /*0180*/  NOP ;  /* 0x0000000000007918 */ /* 0x001fe20000000000 */
.L_x_1:
[----:B------:R-:W-:Y:S05]  /*0190*/  BSYNC B0 ;  /* 0x0000000000007941 */ /* 0x000fea0003800000 */
.L_x_0:
[----:B------:R-:W0:Y:S01]  /*01a0*/  SHFL.IDX PT, R3, R0, RZ, 0x1f ;  /* 0x00001fff00037589 */ /* 0x000e2200000e0000 */
[----:B------:R-:W-:Y:S01]  /*01b0*/  UISETP.NE.AND UP0, UPT, UR8, 0x3, UPT ;  /* 0x000000030800788c */ /* 0x000fe2000bf05270 */
[----:B------:R-:W-:Y:S01]  /*01c0*/  ISETP.NE.AND P1, PT, RZ, UR6, PT ;  /* 0x00000006ff007c0c */ /* 0x000fe2000bf25270 */
[----:B------:R-:W-:Y:S02]  /*01d0*/  UIADD3 UR10, UR6, -0x1, URZ ;  /* 0xffffffff060a7890 */ /* 0x000fe4000fffe03f */
[----:B------:R-:W-:Y:S02]  /*01e0*/  UISETP.EQ.OR UP0, UPT, UR8, URZ, !UP0 ;  /* 0x0000003f0800728c */ /* 0x000fe4000c702670 */
[----:B------:R-:W-:Y:S02]  /*01f0*/  UISETP.GE.U32.AND UP1, UPT, UR10, 0x2, UPT ;  /* 0x000000020a00788c */ /* 0x000fe4000bf26070 */
[----:B------:R-:W-:-:S04]  /*0200*/  UISETP.EQ.AND UP0, UPT, UR6, URZ, UP0 ;  /* 0x0000003f0600728c */ /* 0x000fc80008702270 */
[----:B------:R-:W-:-:S04]  /*0210*/  USEL UR13, URZ, 0x1, !UP0 ;  /* 0x000000013f0d7887 */ /* 0x000fc8000c000000 */
[----:B------:R-:W-:Y:S01]  /*0220*/  USEL UR13, UR13, 0x2, UP1 ;  /* 0x000000020d0d7887 */ /* 0x000fe20008800000 */
[----:B0-----:R-:W-:-:S13]  /*0230*/  ISETP.NE.AND P0, PT, R3, RZ, PT ;  /* 0x000000ff0300720c */ /* 0x001fda0003f05270 */
[----:B------:R-:W-:Y:S05]  /*0240*/  @P0 BRA `(.L_x_2) ;  /* 0x0000000000580947 */ /* 0x000fea0003800000 */
[----:B------:R-:W0:Y:S01]  /*0250*/  S2UR UR9, SR_CgaCtaId ;  /* 0x00000000000979c3 */ /* 0x000e220000008800 */
[----:B------:R-:W-:Y:S01]  /*0260*/  UMOV UR4, 0x400 ;  /* 0x0000040000047882 */ /* 0x000fe20000000000 */
[----:B------:R-:W-:Y:S01]  /*0270*/  UMOV UR5, 0x1 ;  /* 0x0000000100057882 */ /* 0x000fe20000000000 */
[----:B------:R-:W-:Y:S01]  /*0280*/  UMOV UR6, 0x4 ;  /* 0x0000000400067882 */ /* 0x000fe20000000000 */
[----:B------:R-:W-:Y:S01]  /*0290*/  ELECT P0, URZ, PT ;  /* 0x00000000003f782f */ /* 0x000fe20003800000 */
[----:B------:R-:W-:-:S04]  /*02a0*/  UIADD3 UR6, -UR6, 0x100000, URZ ;  /* 0x0010000006067890 */ /* 0x000fc8000fffe13f */
[----:B------:R-:W-:Y:S02]  /*02b0*/  USHF.L.U32 UR7, UR6, 0xb, URZ ;  /* 0x0000000b06077899 */ /* 0x000fe4000800063f */
[----:B------:R-:W-:Y:S02]  /*02c0*/  USHF.L.U32 UR6, UR6, 0x1, URZ ;  /* 0x0000000106067899 */ /* 0x000fe4000800063f */
[----:B0-----:R-:W-:Y:S02]  /*02d0*/  ULEA UR9, UR9, UR4, 0x18 ;  /* 0x0000000409097291 */ /* 0x001fe4000f8ec03f */
[----:B------:R-:W-:-:S04]  /*02e0*/  UIADD3 UR4, -UR5, 0x100000, URZ ;  /* 0x0010000005047890 */ /* 0x000fc8000fffe13f */
[----:B------:R-:W-:Y:S02]  /*02f0*/  USHF.L.U32 UR5, UR4, 0xb, URZ ;  /* 0x0000000b04057899 */ /* 0x000fe4000800063f */
[----:B------:R-:W-:Y:S01]  /*0300*/  USHF.L.U32 UR4, UR4, 0x1, URZ ;  /* 0x0000000104047899 */ /* 0x000fe2000800063f */
[----:B------:R-:W0:Y:S11]  /*0310*/  FENCE.VIEW.ASYNC.S ;  /* 0x00000000000073c6 */ /* 0x000e360000000000 */
[----:B0-----:R0:W1:Y:S01]  /*0320*/  SYNCS.EXCH.64 URZ, [UR9], UR4 ;  /* 0x00000004093f75b2 */ /* 0x0010620008000100 */
[----:B------:R0:W2:Y:S01]  /*0330*/  SYNCS.EXCH.64 URZ, [UR9+0x20], UR6 ;  /* 0x00002006093f75b2 */ /* 0x0000a20008000100 */
[----:B------:R0:W3:Y:S01]  /*0340*/  SYNCS.EXCH.64 URZ, [UR9+0x8], UR4 ;  /* 0x00000804093f75b2 */ /* 0x0000e20008000100 */
[----:B------:R0:W4:Y:S01]  /*0350*/  SYNCS.EXCH.64 URZ, [UR9+0x28], UR6 ;  /* 0x00002806093f75b2 */ /* 0x0001220008000100 */
[----:B------:R0:W0:Y:S01]  /*0360*/  SYNCS.EXCH.64 URZ, [UR9+0x10], UR4 ;  /* 0x00001004093f75b2 */ /* 0x0000220008000100 */
[----:B------:R0:W0:Y:S01]  /*0370*/  SYNCS.EXCH.64 URZ, [UR9+0x30], UR6 ;  /* 0x00003006093f75b2 */ /* 0x0000220008000100 */
[----:B------:R0:W0:Y:S01]  /*0380*/  SYNCS.EXCH.64 URZ, [UR9+0x18], UR4 ;  /* 0x00001804093f75b2 */ /* 0x0000220008000100 */
[----:B------:R0:W0:Y:S01]  /*0390*/  SYNCS.EXCH.64 URZ, [UR9+0x38], UR6 ;  /* 0x00003806093f75b2 */ /* 0x0000220008000100 */
[----:B------:R-:W-:Y:S01]  /*03a0*/  NOP ;  /* 0x0000000000007918 */ /* 0x000fe20000000000 */
.L_x_2:
[----:B------:R-:W-:Y:S01]  /*03b0*/  SHF.R.S32.HI R2, RZ, 0x1f, R4 ;  /* 0x0000001fff027819 */ /* 0x000fe20000011404 */
[----:B------:R-:W5:Y:S01]  /*03c0*/  SHFL.IDX PT, R0, R0, RZ, 0x1f ;  /* 0x00001fff00007589 */ /* 0x000f6200000e0000 */
[----:B0-----:R-:W0:Y:S01]  /*03d0*/  S2UR UR9, SR_CTAID.X ;  /* 0x00000000000979c3 */ /* 0x001e220000002500 */
[----:B------:R-:W-:Y:S02]  /*03e0*/  ELECT P0, URZ, PT ;  /* 0x00000000003f782f */ /* 0x000fe40003800000 */
[----:B------:R-:W-:Y:S01]  /*03f0*/  LEA.HI R2, R2, R4, RZ, 0x7 ;  /* 0x0000000402027211 */ /* 0x000fe200078f38ff */
[----:B------:R-:W-:Y:S01]  /*0400*/  ULDC UR4, c[0x0][0x150] ;  /* 0x0000540000047ab9 */ /* 0x000fe20000000800 */
[----:B------:R-:W-:Y:S01]  /*0410*/  SHF.R.S32.HI R6, RZ, 0x1f, R3 ;  /* 0x0000001fff067819 */ /* 0x000fe20000011403 */
[----:B------:R-:W-:Y:S01]  /*0420*/  NOP ;  /* 0x0000000000007918 */ /* 0x000fe20000000000 */
[----:B------:R-:W-:Y:S01]  /*0430*/  LOP3.LUT R2, R2, 0xffffff80, RZ, 0xc0, !PT ;  /* 0xffffff8002027812 */ /* 0x000fe200078ec0ff */
[----:B------:R-:W-:Y:S01]  /*0440*/  NOP ;  /* 0x0000000000007918 */ /* 0x000fe20000000000 */
[----:B------:R-:W-:Y:S01]  /*0450*/  LEA.HI R6, R6, R3, RZ, 0x2 ;  /* 0x0000000306067211 */ /* 0x000fe200078f10ff */
[----:B------:R-:W1:Y:S02]  /*0460*/  LDC R8, c[0x0][0x144] ;  /* 0x00005100ff087b82 */ /* 0x000e640000000800 */
[----:B------:R-:W-:Y:S01]  /*0470*/  IMAD.IADD R4, R4, 0x1, -R2 ;  /* 0x0000000104047824 */ /* 0x000fe200078e0a02 */
[----:B------:R-:W-:Y:S01]  /*0480*/  LOP3.LUT R6, R6, 0x3ffffffc, RZ, 0xc0, !PT ;  /* 0x3ffffffc06067812 */ /* 0x000fe200078ec0ff */
[----:B------:R-:W2:Y:S03]  /*0490*/  S2R R2, SR_CTAID.Y ;  /* 0x0000000000027919 */ /* 0x000ea60000002600 */
[----:B------:R-:W-:Y:S01]  /*04a0*/  SHF.R.S32.HI R5, RZ, 0x1f, R4 ;  /* 0x0000001fff057819 */ /* 0x000fe20000011404 */
[----:B------:R-:W-:Y:S01]  /*04b0*/  IMAD.IADD R6, R3, 0x1, -R6 ;  /* 0x0000000103067824 */ /* 0x000fe200078e0a06 */
[----:B------:R-:W3:Y:S02]  /*04c0*/  LDC R11, c[0x0][0x148] ;  /* 0x00005200ff0b7b82 */ /* 0x000ee40000000800 */
[----:B------:R-:W-:-:S02]  /*04d0*/  LEA.HI R5, R5, R4, RZ, 0x3 ;  /* 0x0000000405057211 */ /* 0x000fc400078f18ff */
[----:B-----5:R-:W-:Y:S02]  /*04e0*/  ISETP.NE.OR P0, PT, R0, RZ, !P0 ;  /* 0x000000ff0000720c */ /* 0x020fe40004705670 */
[--C-:B------:R-:W-:Y:S02]  /*04f0*/  SHF.R.S32.HI R0, RZ, 0x3, R5.reuse ;  /* 0x00000003ff007819 */ /* 0x100fe40000011405 */
[----:B------:R-:W-:Y:S02]  /*0500*/  SHF.R.S32.HI R5, RZ, 0x1f, R5 ;  /* 0x0000001fff057819 */ /* 0x000fe40000011405 */
[----:B0-----:R-:W-:Y:S02]  /*0510*/  I2FP.F32.U32 R7, UR9 ;  /* 0x0000000900077c45 */ /* 0x001fe40008201000 */
[----:B------:R-:W-:-:S03]  /*0520*/  LEA.HI R5, R5, R0, RZ, 0x2 ;  /* 0x0000000005057211 */ /* 0x000fc600078f10ff */
[----:B------:R-:W-:Y:S01]  /*0530*/  FMUL R7, R7, UR4 ;  /* 0x0000000407077c20 */ /* 0x000fe20008400000 */
[----:B------:R-:W-:Y:S01]  /*0540*/  LOP3.LUT R5, R5, 0xfffffffc, RZ, 0xc0, !PT ;  /* 0xfffffffc05057812 */ /* 0x000fe200078ec0ff */
[----:B------:R-:W-:Y:S01]  /*0550*/  VOTEU.ALL UP0, P0 ;  /* 0x00000000003f7886 */ /* 0x000fe20000000000 */
[----:B------:R-:W-:Y:S01]  /*0560*/  ULDC UR4, c[0x0][0x154] ;  /* 0x0000550000047ab9 */ /* 0x000fe20000000800 */
[----:B------:R-:W-:Y:S02]  /*0570*/  VOTEU.ALL UP1, P0 ;  /* 0x00000000003f7886 */ /* 0x000fe40000020000 */
[----:B------:R-:W0:Y:S01]  /*0580*/  F2I.U32.TRUNC.NTZ R7, R7 ;  /* 0x0000000700077305 */ /* 0x000e22000020f000 */
[----:B------:R-:W-:Y:S01]  /*0590*/  IMAD.IADD R5, R0, 0x1, -R5 ;  /* 0x0000000100057824 */ /* 0x000fe200078e0a05 */
[----:B------:R-:W5:Y:S01]  /*05a0*/  @!UP0 S2UR UR7, SR_CgaCtaId ;  /* 0x00000000000789c3 */ /* 0x000f620000008800 */
[----:B------:R-:W-:Y:S02]  /*05b0*/  @!UP0 UMOV UR6, 0x400 ;  /* 0x0000040000068882 */ /* 0x000fe40000000000 */
[----:B------:R-:W-:Y:S01]  /*05c0*/  IMAD R5, R6, 0x4, R5 ;  /* 0x0000000406057824 */ /* 0x000fe200078e0205 */
[----:B--2---:R-:W-:-:S04]  /*05d0*/  I2FP.F32.U32 R9, R2 ;  /* 0x0000000200097245 */ /* 0x004fc80000201000 */
[----:B------:R-:W-:Y:S01]  /*05e0*/  LEA.HI R0, R5, R5, RZ, 0x1 ;  /* 0x0000000505007211 */ /* 0x000fe200078f08ff */
[----:B------:R-:W-:Y:S01]  /*05f0*/  FMUL R9, R9, UR4 ;  /* 0x0000000409097c20 */ /* 0x000fe20008400000 */
[----:B------:R-:W-:Y:S02]  /*0600*/  UMOV UR4, 0x20 ;  /* 0x0000002000047882 */ /* 0x000fe40000000000 */
[----:B------:R-:W-:Y:S01]  /*0610*/  LOP3.LUT R6, R0, 0xfffffffe, RZ, 0xc0, !PT ;  /* 0xfffffffe00067812 */ /* 0x000fe200078ec0ff */
[----:B0-----:R-:W-:Y:S01]  /*0620*/  IMAD.MOV R13, RZ, RZ, -R7 ;  /* 0x000000ffff0d7224 */ /* 0x001fe200078e0a07 */
[----:B------:R-:W-:-:S04]  /*0630*/  @!UP0 UIADD3 UR4, -UR4, 0x100000, URZ ;  /* 0x0010000004048890 */ /* 0x000fc8000fffe13f */
[----:B------:R-:W-:Y:S02]  /*0640*/  @!UP0 USHF.L.U32 UR5, UR4, 0xb, URZ ;  /* 0x0000000b04058899 */ /* 0x000fe4000800063f */
[----:B------:R-:W-:Y:S01]  /*0650*/  @!UP0 USHF.L.U32 UR4, UR4, 0x1, URZ ;  /* 0x0000000104048899 */ /* 0x000fe2000800063f */
[----:B------:R-:W0:Y:S01]  /*0660*/  F2I.U32.TRUNC.NTZ R9, R9 ;  /* 0x0000000900097305 */ /* 0x000e22000020f000 */
[----:B-1----:R-:W-:Y:S02]  /*0670*/  IMAD R0, R8, R13, UR9 ;  /* 0x0000000908007e24 */ /* 0x002fe4000f8e020d */
[C---:B------:R-:W-:Y:S02]  /*0680*/  IMAD.IADD R7, R5.reuse, 0x1, -R6 ;  /* 0x0000000105077824 */ /* 0x040fe400078e0a06 */
[----:B------:R-:W-:-:S03]  /*0690*/  IMAD.SHL.U32 R6, R5, 0x4, RZ ;  /* 0x0000000405067824 */ /* 0x000fc600078e00ff */
[----:B------:R-:W-:Y:S01]  /*06a0*/  ISETP.NE.AND P2, PT, R7, R0, PT ;  /* 0x000000000700720c */ /* 0x000fe20003f45270 */
[----:B-----5:R-:W-:Y:S01]  /*06b0*/  @!UP0 ULEA UR6, UR7, UR6, 0x18 ;  /* 0x0000000607068291 */ /* 0x020fe2000f8ec03f */
[----:B------:R-:W-:Y:S01]  /*06c0*/  LOP3.LUT R10, R5, 0xc, R6, 0x78, !PT ;  /* 0x0000000c050a7812 */ /* 0x000fe200078e7806 */
[----:B------:R-:W1:Y:S01]  /*06d0*/  LDC R7, c[0x0][0x140] ;  /* 0x00005000ff077b82 */ /* 0x000e620000000800 */
[----:B------:R-:W-:Y:S01]  /*06e0*/  VOTEU.ALL UP0, P0 ;  /* 0x00000000003f7886 */ /* 0x000fe20000000000 */
[----:B------:R-:W-:Y:S01]  /*06f0*/  LOP3.LUT P0, RZ, R4, 0x7, RZ, 0xc0, !PT ;  /* 0x0000000704ff7812 */ /* 0x000fe2000780c0ff */
[----:B0-----:R-:W-:Y:S01]  /*0700*/  IMAD.MOV R12, RZ, RZ, -R9 ;  /* 0x000000ffff0c7224 */ /* 0x001fe200078e0a09 */
[----:B------:R0:W-:Y:S01]  /*0710*/  STL [R1+0x7c], R10 ;  /* 0x00007c0a01007387 */ /* 0x0001e20000100800 */
[----:B------:R-:W-:Y:S01]  /*0720*/  IMAD.MOV.U32 R4, RZ, RZ, 0x1 ;  /* 0x00000001ff047424 */ /* 0x000fe200078e00ff */
[----:B------:R-:W-:Y:S01]  /*0730*/  ISETP.LT.U32.AND P0, PT, R10, 0x2, !P0 ;  /* 0x000000020a00780c */ /* 0x000fe20004701070 */
[----:B---3--:R-:W-:-:S03]  /*0740*/  IMAD R6, R11, R12, R2 ;  /* 0x0000000c0b067224 */ /* 0x008fc600078e0202 */
[----:B------:R-:W-:Y:S01]  /*0750*/  @P2 LEA.HI R5, R10, R10, RZ, 0x1 ;  /* 0x0000000a0a052211 */ /* 0x000fe200078f08ff */
[----:B------:R-:W2:Y:S02]  /*0760*/  FENCE.VIEW.ASYNC.S ;  /* 0x00000000000073c6 */ /* 0x000ea40000000000 */
[----:B--2---:R0:W2:Y:S01]  /*0770*/  @!UP0 SYNCS.EXCH.64 URZ, [UR6+0x50], UR4 ;  /* 0x00005004063f85b2 */ /* 0x0040a20008000100 */
[----:B------:R-:W-:-:S04]  /*0780*/  @P2 SHF.R.S32.HI R5, RZ, 0x1, R5 ;  /* 0x00000001ff052819 */ /* 0x000fc80000011405 */
[----:B------:R-:W-:Y:S02]  /*0790*/  @P2 ISETP.NE.AND P3, PT, R5, R6, PT ;  /* 0x000000060500220c */ /* 0x000fe40003f65270 */
[----:B------:R-:W-:Y:S02]  /*07a0*/  SEL R5, RZ, 0x1, !P0 ;  /* 0x00000001ff057807 */ /* 0x000fe40004000000 */
[----:B------:R-:W-:Y:S02]  /*07b0*/  @P2 SEL R4, RZ, 0x1, P3 ;  /* 0x00000001ff042807 */ /* 0x000fe40001800000 */
[----:B-1----:R-:W-:Y:S02]  /*07c0*/  ISETP.EQ.U32.AND P4, PT, R7, 0x1, PT ;  /* 0x000000010700780c */ /* 0x002fe40003f82070 */
[----:B------:R-:W-:Y:S01]  /*07d0*/  LOP3.LUT R4, R4, R5, RZ, 0xc0, !PT ;  /* 0x0000000504047212 */ /* 0x000fe200078ec0ff */
[----:B------:R0:W1:Y:S01]  /*07e0*/  @!UP1 SYNCS.EXCH.64 URZ, [UR6+0x58], UR4 ;  /* 0x00005804063f95b2 */ /* 0x0000620008000100 */
[----:B------:R-:W-:-:S03]  /*07f0*/  NOP ;  /* 0x0000000000007918 */ /* 0x000fc60000000000 */
[----:B------:R0:W-:Y:S06]  /*0800*/  STL [R1+0x78], R4 ;  /* 0x0000780401007387 */ /* 0x0001ec0000100800 */
[----:B--2---:R-:W-:Y:S05]  /*0810*/  @!P4 BRA `(.L_x_3) ;  /* 0x000000000008c947 */ /* 0x004fea0003800000 */
[----:B-1--4-:R-:W-:Y:S01]  /*0820*/  UCGABAR_ARV ;  /* 0x00000000000079c7 */ /* 0x012fe20008000000 */
[----:B------:R-:W-:Y:S05]  /*0830*/  BRA `(.L_x_4) ;  /* 0x0000000000047947 */ /* 0x000fea0003800000 */
.L_x_3:
[----:B-1--4-:R-:W-:Y:S01]  /*0840*/  NOP ;  /* 0x0000000000007918 */ /* 0x012fe20000000000 */
.L_x_4:
[----:B------:R-:W1:Y:S01]  /*0850*/  LDC R3, c[0x0][0x65c] ;  /* 0x00019700ff037b82 */ /* 0x000e620000000800 */
[----:B0-----:R-:W-:Y:S02]  /*0860*/  IMAD.U32 R4, RZ, RZ, UR9 ;  /* 0x00000009ff047e24 */ /* 0x001fe4000f8e00ff */
[----:B------:R-:W-:Y:S01]  /*0870*/  IMAD.MOV.U32 R5, RZ, RZ, RZ ;  /* 0x000000ffff057224 */ /* 0x000fe200078e00ff */
[----:B-1----:R-:W-:-:S13]  /*0880*/  ISETP.NE.AND P2, PT, R3, 0x1, PT ;  /* 0x000000010300780c */ /* 0x002fda0003f45270 */
[----:B------:R-:W0:Y:S01]  /*0890*/  @P2 LDC R7, c[0x0][0x10] ;  /* 0x00000400ff072b82 */ /* 0x000e220000000800 */
[----:B------:R-:W-:Y:S02]  /*08a0*/  @P2 IMAD.MOV.U32 R3, RZ, RZ, RZ ;  /* 0x000000ffff032224 */ /* 0x000fe400078e00ff */
[----:B------:R-:W-:-:S05]  /*08b0*/  @P2 IMAD.MOV.U32 R13, RZ, RZ, RZ ;  /* 0x000000ffff0d2224 */ /* 0x000fca00078e00ff */
[----:B------:R-:W1:Y:S01]  /*08c0*/  @!P2 LDC R9, c[0x0][0xc] ;  /* 0x00000300ff09ab82 */ /* 0x000e620000000800 */
[----:B0-----:R-:W-:-:S04]  /*08d0*/  @P2 IMAD.WIDE.U32 R6, R7, UR9, R2 ;  /* 0x0000000907062c25 */ /* 0x001fc8000f8e0002 */
[----:B------:R-:W-:Y:S02]  /*08e0*/  @P2 IMAD.MOV.U32 R19, RZ, RZ, R6 ;  /* 0x000000ffff132224 */ /* 0x000fe400078e0006 */
[----:B------:R-:W-:Y:S02]  /*08f0*/  @P2 IMAD.IADD R23, R7, 0x1, R13 ;  /* 0x0000000107172824 */ /* 0x000fe400078e020d */
[----:B-1----:R-:W-:-:S04]  /*0900*/  @!P2 IMAD.WIDE.U32 R4, R2, R9, R4 ;  /* 0x000000090204a225 */ /* 0x002fc800078e0004 */
[----:B------:R-:W-:Y:S02]  /*0910*/  @!P2 IMAD.MOV.U32 R19, RZ, RZ, R4 ;  /* 0x000000ffff13a224 */ /* 0x000fe400078e0004 */
[----:B------:R-:W-:-:S03]  /*0920*/  @!P2 IMAD.MOV.U32 R23, RZ, RZ, R5 ;  /* 0x000000ffff17a224 */ /* 0x000fc600078e0005 */
[----:B------:R0:W-:Y:S04]  /*0930*/  STL [R1+0x84], R19 ;  /* 0x0000841301007387 */ /* 0x0001e80000100800 */
[----:B------:R0:W-:Y:S01]  /*0940*/  STL [R1+0x80], R23 ;  /* 0x0000801701007387 */ /* 0x0001e20000100800 */
[----:B------:R-:W-:Y:S05]  /*0950*/  @!P4 BRA `(.L_x_5) ;  /* 0x00000000000cc947 */ /* 0x000fea0003800000 */
[----:B------:R-:W-:Y:S01]  /*0960*/  UCGABAR_WAIT ;  /* 0x0000000000007dc7 */ /* 0x000fe20008000000 */
[----:B------:R-:W-:Y:S01]  /*0970*/  CCTL.IVALL ;  /* 0x00000000ff00798f */ /* 0x000fe20002000000 */
[----:B------:R-:W-:Y:S05]  /*0980*/  BRA `(.L_x_6) ;  /* 0x0000000000047947 */ /* 0x000fea0003800000 */
.L_x_5:
[----:B------:R-:W-:Y:S06]  /*0990*/  BAR.SYNC.DEFER_BLOCKING 0x0 ;  /* 0x0000000000007b1d */ /* 0x000fec0000010000 */
.L_x_6:
[----:B------:R-:W-:Y:S05]  /*09a0*/  @!P1 BRA `(.L_x_7) ;  /* 0x000000e000809947 */ /* 0x000fea0003800000 */
[----:B------:R-:W-:-:S06]  /*09b0*/  UISETP.GT.U32.AND UP0, UPT, UR10, 0x1, UPT ;  /* 0x000000010a00788c */ /* 0x000fcc000bf04070 */
[----:B------:R-:W-:-:S13]  /*09c0*/  PLOP3.LUT P0, PT, PT, PT, UP0, 0x80, 0x0 ;  /* 0x000000000000781c */ /* 0x000fda0003f0f008 */
[----:B------:R-:W-:Y:S05]  /*09d0*/  @P0 EXIT ;  /* 0x000000000000094d */ /* 0x000fea0003800000 */
[----:B------:R-:W-:Y:S01]  /*09e0*/  IMAD.MOV.U32 R6, RZ, RZ, -0x1 ;  /* 0xffffffffff067424 */ /* 0x000fe200078e00ff */
[----:B------:R-:W-:Y:S01]  /*09f0*/  ULDC.64 UR4, c[0x0][0x650] ;  /* 0x0001940000047ab9 */ /* 0x000fe20000000a00 */
[----:B------:R-:W-:Y:S01]  /*0a00*/  IMAD.MOV.U32 R5, RZ, RZ, -0x1 ;  /* 0xffffffffff057424 */ /* 0x000fe200078e00ff */
[----:B------:R-:W-:Y:S01]  /*0a10*/  ISETP.GE.U32.AND P0, PT, R19, UR4, PT ;  /* 0x0000000413007c0c */ /* 0x000fe2000bf06070 */
[----:B------:R-:W-:Y:S01]  /*0a20*/  UMOV UR23, 0xffffffff ;  /* 0xffffffff00177882 */ /* 0x000fe20000000000 */
[----:B------:R1:W-:Y:S01]  /*0a30*/  STL [R1+0x8c], R6 ;  /* 0x00008c0601007387 */ /* 0x0003e20000100800 */
[----:B------:R-:W-:Y:S02]  /*0a40*/  PRMT R4, RZ, 0x7610, R4 ;  /* 0x00007610ff047816 */ /* 0x000fe40000000004 */
[----:B------:R-:W-:Y:S01]  /*0a50*/  ISETP.GE.U32.AND.EX P0, PT, R23, UR5, PT, P0 ;  /* 0x0000000517007c0c */ /* 0x000fe2000bf06100 */
[----:B------:R1:W-:-:S12]  /*0a60*/  STL [R1+0x88], R5 ;  /* 0x0000880501007387 */ /* 0x0003d80000100800 */
[----:B-1----:R-:W-:Y:S05]  /*0a70*/  @P0 BRA `(.L_x_8) ;  /* 0x0000000400380947 */ /* 0x002fea0003800000 */
[----:B------:R-:W1:Y:S01]  /*0a80*/  LDC.64 R14, c[0x0][0x628] ;  /* 0x00018a00ff0e7b82 */ /* 0x000e620000000a00 */
[----:B------:R-:W-:Y:S02]  /*0a90*/  IMAD.MOV.U32 R4, RZ, RZ, R19 ;  /* 0x000000ffff047224 */ /* 0x000fe400078e0013 */
[----:B------:R-:W-:-:S05]  /*0aa0*/  IMAD.MOV.U32 R5, RZ, RZ, R23 ;  /* 0x000000ffff057224 */ /* 0x000fca00078e0017 */
[----:B------:R-:W2:Y:S08]  /*0ab0*/  LDC R10, c[0x0][0x630] ;  /* 0x00018c00ff0a7b82 */ /* 0x000eb00000000800 */
[----:B------:R-:W3:Y:S01]  /*0ac0*/  LDC.64 R16, c[0x0][0x620] ;  /* 0x00018800ff107b82 */ /* 0x000ee20000000a00 */
[----:B-1----:R-:W-:-:S04]  /*0ad0*/  ISETP.NE.U32.AND P0, PT, R14, RZ, PT ;  /* 0x000000ff0e00720c */ /* 0x002fc80003f05070 */
[----:B------:R-:W-:-:S13]  /*0ae0*/  ISETP.NE.AND.EX P0, PT, R15, RZ, PT, P0 ;  /* 0x000000ff0f00720c */ /* 0x000fda0003f05300 */
[----:B--23--:R-:W-:Y:S05]  /*0af0*/  @!P0 BRA `(.L_x_9) ;  /* 0x0000000000288947 */ /* 0x00cfea0003800000 */
[----:B------:R-:W1:Y:S02]  /*0b00*/  LDC R9, c[0x0][0x634] ;  /* 0x00018d00ff097b82 */ /* 0x000e640000000800 */
[----:B-1----:R-:W-:-:S05]  /*0b10*/  IADD3 R9, P0, R19, R9, RZ ;  /* 0x0000000913097210 */ /* 0x002fca0007f1e0ff */
[----:B------:R-:W-:-:S04]  /*0b20*/  IMAD.X R13, RZ, RZ, R23, P0 ;  /* 0x000000ffff0d7224 */ /* 0x000fc800000e0617 */
[----:B------:R-:W-:-:S04]  /*0b30*/  IMAD.WIDE.U32 R4, R13, R14, RZ ;  /* 0x0000000e0d047225 */ /* 0x000fc800078e00ff */
[----:B------:R-:W-:-:S04]  /*0b40*/  IMAD.WIDE.U32 R6, P0, R9, R15, R4 ;  /* 0x0000000f09067225 */ /* 0x000fc80007800004 */
[----:B------:R-:W-:-:S04]  /*0b50*/  IMAD.WIDE.U32 R4, R9, R14, RZ ;  /* 0x0000000e09047225 */ /* 0x000fc800078e00ff */
[----:B------:R-:W-:Y:S01]  /*0b60*/  IMAD.X R9, RZ, RZ, RZ, P0 ;  /* 0x000000ffff097224 */ /* 0x000fe200000e06ff */
[----:B------:R-:W-:Y:S01]  /*0b70*/  IADD3 RZ, P0, R5, R6, RZ ;  /* 0x0000000605ff7210 */ /* 0x000fe20007f1e0ff */
[----:B------:R-:W-:-:S04]  /*0b80*/  IMAD.MOV.U32 R8, RZ, RZ, R7 ;  /* 0x000000ffff087224 */ /* 0x000fc800078e0007 */
[----:B------:R-:W-:-:S08]  /*0b90*/  IMAD.WIDE.U32.X R4, R13, R15, R8, P0 ;  /* 0x0000000f0d047225 */ /* 0x000fd000000e0408 */
.L_x_9:
[----:B------:R-:W1:Y:S01]  /*0ba0*/  LDC.64 R20, c[0x0][0x640] ;  /* 0x00019000ff147b82 */ /* 0x000e620000000a00 */
[-C--:B------:R-:W-:Y:S01]  /*0bb0*/  SHF.R.U64 R22, R4, R10.reuse, R5 ;  /* 0x0000000a04167219 */ /* 0x080fe20000001205 */
[----:B------:R-:W-:Y:S01]  /*0bc0*/  IMAD.MOV.U32 R4, RZ, RZ, R19 ;  /* 0x000000ffff047224 */ /* 0x000fe200078e0013 */
[----:B------:R-:W-:Y:S01]  /*0bd0*/  SHF.R.U32.HI R3, RZ, R10, R5 ;  /* 0x0000000aff037219 */ /* 0x000fe20000011605 */
[----:B------:R-:W-:Y:S01]  /*0be0*/  IMAD.MOV.U32 R5, RZ, RZ, R23 ;  /* 0x000000ffff057224 */ /* 0x000fe200078e0017 */
[----:B------:R-:W-:Y:S01]  /*0bf0*/  IADD3 R7, P0, RZ, -R22, RZ ;  /* 0x80000016ff077210 */ /* 0x000fe20007f1e0ff */
[----:B0-----:R-:W-:Y:S02]  /*0c00*/  IMAD R23, R11, R12, R2 ;  /* 0x0000000c0b177224 */ /* 0x001fe400078e0202 */
[----:B------:R-:W0:Y:S01]  /*0c10*/  LDC R8, c[0x0][0x618] ;  /* 0x00018600ff087b82 */ /* 0x000e220000000800 */
[----:B------:R-:W-:Y:S02]  /*0c20*/  IMAD.MOV.U32 R11, RZ, RZ, 0x1 ;  /* 0x00000001ff0b7424 */ /* 0x000fe400078e00ff */
[----:B------:R-:W-:-:S02]  /*0c30*/  IMAD.X R3, RZ, RZ, ~R3, P0 ;  /* 0x000000ffff037224 */ /* 0x000fc400000e0e03 */
[----:B------:R-:W-:-:S03]  /*0c40*/  IMAD.WIDE.U32 R4, R7, R16, R4 ;  /* 0x0000001007047225 */ /* 0x000fc600078e0004 */
[----:B------:R-:W2:Y:S01]  /*0c50*/  LDC R14, c[0x0][0x608] ;  /* 0x00018200ff0e7b82 */ /* 0x000ea20000000800 */
[----:B------:R-:W-:-:S04]  /*0c60*/  IMAD R6, R3, R16, RZ ;  /* 0x0000001003067224 */ /* 0x000fc800078e02ff */
[----:B------:R-:W-:-:S03]  /*0c70*/  IMAD R3, R7, R17, R6 ;  /* 0x0000001107037224 */ /* 0x000fc600078e0206 */
[----:B------:R-:W3:Y:S01]  /*0c80*/  LDC R18, c[0x0][0x658] ;  /* 0x00019600ff127b82 */ /* 0x000ee20000000800 */
[----:B------:R-:W-:Y:S01]  /*0c90*/  IMAD.IADD R3, R5, 0x1, R3 ;  /* 0x0000000105037824 */ /* 0x000fe200078e0203 */
[----:B-1----:R-:W-:Y:S01]  /*0ca0*/  ISETP.NE.U32.AND P0, PT, R20, RZ, PT ;  /* 0x000000ff1400720c */ /* 0x002fe20003f05070 */
[----:B------:R-:W-:-:S03]  /*0cb0*/  IMAD.MOV.U32 R5, RZ, RZ, -0x1 ;  /* 0xffffffffff057424 */ /* 0x000fc600078e00ff */
[----:B------:R-:W-:Y:S02]  /*0cc0*/  ISETP.NE.AND.EX P0, PT, R21, RZ, PT, P0 ;  /* 0x000000ff1500720c */ /* 0x000fe40003f05300 */
[----:B------:R-:W1:Y:S01]  /*0cd0*/  LDC R13, c[0x0][0x600] ;  /* 0x00018000ff0d7b82 */ /* 0x000e620000000800 */
[-CC-:B0-----:R-:W-:Y:S02]  /*0ce0*/  SHF.R.U64 R10, R4, R8.reuse, R3.reuse ;  /* 0x00000008040a7219 */ /* 0x181fe40000001203 */
[----:B------:R-:W-:-:S05]  /*0cf0*/  SHF.R.U32.HI R3, RZ, R8, R3 ;  /* 0x00000008ff037219 */ /* 0x000fca0000011603 */
[----:B------:R-:W0:Y:S01]  /*0d00*/  LDC R15, c[0x0][0x648] ;  /* 0x00019200ff0f7b82 */ /* 0x000e220000000800 */
[-CC-:B--2---:R-:W-:Y:S02]  /*0d10*/  SHF.R.U64 R19, R10, R14.reuse, R3.reuse ;  /* 0x0000000e0a137219 */ /* 0x184fe40000001203 */
[----:B------:R-:W-:-:S05]  /*0d20*/  SHF.R.U32.HI R3, RZ, R14, R3 ;  /* 0x0000000eff037219 */ /* 0x000fca0000011603 */
[----:B------:R-:W2:Y:S01]  /*0d30*/  LDC R17, c[0x0][0x638] ;  /* 0x00018e00ff117b82 */ /* 0x000ea20000000800 */
[-C--:B---3--:R-:W-:Y:S02]  /*0d40*/  SHF.L.U32 R2, R5, R18.reuse, RZ ;  /* 0x0000001205027219 */ /* 0x088fe400000006ff */
[--C-:B------:R-:W-:Y:S02]  /*0d50*/  SHF.R.U64 R12, R19, R18, R3.reuse ;  /* 0x00000012130c7219 */ /* 0x100fe40000001203 */
[----:B------:R-:W-:Y:S02]  /*0d60*/  LOP3.LUT R8, RZ, R2, RZ, 0x33, !PT ;  /* 0x00000002ff087212 */ /* 0x000fe400078e33ff */
[----:B------:R-:W-:Y:S01]  /*0d70*/  SHF.R.U32.HI R3, RZ, R18, R3 ;  /* 0x00000012ff037219 */ /* 0x000fe20000011603 */
[----:B------:R-:W3:Y:S01]  /*0d80*/  LDC R16, c[0x0][0x610] ;  /* 0x00018400ff107b82 */ /* 0x000ee20000000800 */
[----:B------:R-:W-:Y:S01]  /*0d90*/  IMAD.MOV.U32 R2, RZ, RZ, R12 ;  /* 0x000000ffff027224 */ /* 0x000fe200078e000c */
[----:B------:R-:W-:Y:S06]  /*0da0*/  @!P0 BRA `(.L_x_10) ;  /* 0x0000000000288947 */ /* 0x000fec0003800000 */
[----:B------:R-:W4:Y:S02]  /*0db0*/  LDC R7, c[0x0][0x64c] ;  /* 0x00019300ff077b82 */ /* 0x000f240000000800 */
[----:B----4-:R-:W-:-:S05]  /*0dc0*/  IADD3 R7, P0, R12, R7, RZ ;  /* 0x000000070c077210 */ /* 0x010fca0007f1e0ff */
        /* <DEDUP_REMOVED lines=8> */
.L_x_10:
[----:B0-----:R-:W-:Y:S01]  /*0e50*/  SHF.R.U64 R4, R2, R15, R3 ;  /* 0x0000000f02047219 */ /* 0x001fe20000001203 */
[----:B-1----:R-:W-:Y:S01]  /*0e60*/  VIADD R5, R13, 0xffffffff ;  /* 0xffffffff0d057836 */ /* 0x002fe20000000000 */
[----:B------:R-:W-:Y:S02]  /*0e70*/  SHF.L.U32 R2, R11, R18, RZ ;  /* 0x000000120b027219 */ /* 0x000fe400000006ff */
[----:B------:R-:W-:Y:S01]  /*0e80*/  LOP3.LUT R3, R19, R8, RZ, 0xc0, !PT ;  /* 0x0000000813037212 */ /* 0x000fe200078ec0ff */
[----:B------:R-:W-:Y:S01]  /*0e90*/  IMAD.MOV R6, RZ, RZ, -R4 ;  /* 0x000000ffff067224 */ /* 0x000fe200078e0a04 */
[----:B------:R-:W-:Y:S02]  /*0ea0*/  SEL R0, R0, R23, !P2 ;  /* 0x0000001700007207 */ /* 0x000fe40005000000 */
[----:B------:R-:W-:Y:S01]  /*0eb0*/  LOP3.LUT R5, R10, R5, RZ, 0xc0, !PT ;  /* 0x000000050a057212 */ /* 0x000fe200078ec0ff */
[----:B------:R-:W-:Y:S01]  /*0ec0*/  IMAD R3, R2, R4, R3 ;  /* 0x0000000402037224 */ /* 0x000fe200078e0203 */
[----:B------:R-:W-:Y:S01]  /*0ed0*/  R2UR UR23, R22 ;  /* 0x00000000161772ca */ /* 0x000fe200000e0000 */
[----:B--2---:R-:W-:-:S02]  /*0ee0*/  IMAD R2, R6, R17, R12 ;  /* 0x0000001106027224 */ /* 0x004fc400078e020c */
[----:B---3--:R-:W-:Y:S02]  /*0ef0*/  IMAD R0, R3, R16, R0 ;  /* 0x0000001003007224 */ /* 0x008fe400078e0200 */
[----:B------:R-:W-:Y:S02]  /*0f00*/  IMAD R3, R2, R13, R5 ;  /* 0x0000000d02037224 */ /* 0x000fe400078e0205 */
[----:B------:R-:W-:-:S03]  /*0f10*/  IMAD.MOV.U32 R4, RZ, RZ, 0x1 ;  /* 0x00000001ff047424 */ /* 0x000fc600078e00ff */
[----:B------:R-:W-:Y:S02]  /*0f20*/  SEL R2, R3, R0, !P2 ;  /* 0x0000000003027207 */ /* 0x000fe40005000000 */
[----:B------:R-:W-:-:S03]  /*0f30*/  SEL R0, R0, R3, !P2 ;  /* 0x0000000300007207 */ /* 0x000fc60005000000 */
[----:B------:R1:W-:Y:S04]  /*0f40*/  STL [R1+0x88], R2 ;  /* 0x0000880201007387 */ /* 0x0003e80000100800 */
[----:B------:R1:W-:Y:S02]  /*0f50*/  STL [R1+0x8c], R0 ;  /* 0x00008c0001007387 */ /* 0x0003e40000100800 */
.L_x_8:
[----:B------:R-:W-:-:S08]  /*0f60*/  NOP ;  /* 0x0000000000007918 */ /* 0x000fd00000000000 */
[----:B------:R-:W2:Y:S02]  /*0f70*/  USETMAXREG.TRY_ALLOC.CTAPOOL UP0, 0xe8 ;  /* 0x000000e8000079c8 */ /* 0x000ea40008000600 */
[----:B--2---:R-:W-:-:S13]  /*0f80*/  PLOP3.LUT P0, PT, PT, PT, UP0, 0x80, 0x0 ;  /* 0x000000000000781c */ /* 0x004fda0003f0f008 */
[----:B------:R-:W-:Y:S05]  /*0f90*/  @!P0 BRA `(.L_x_8) ;  /* 0xfffffffc00f08947 */ /* 0x000fea000383ffff */
[----:B------:R-:W-:Y:S01]  /*0fa0*/  ULDC.64 UR4, c[0x0][0x598] ;  /* 0x0001660000047ab9 */ /* 0x000fe20000000a00 */
[----:B------:R-:W-:Y:S01]  /*0fb0*/  ULDC.64 UR18, c[0x0][0x208] ;  /* 0x0000820000127ab9 */ /* 0x000fe20000000a00 */
[----:B------:R-:W-:-:S04]  /*0fc0*/  ISETP.NE.U32.AND P0, PT, RZ, UR4, PT ;  /* 0x00000004ff007c0c */ /* 0x000fc8000bf05070 */
[----:B------:R-:W-:-:S13]  /*0fd0*/  ISETP.NE.AND.EX P0, PT, RZ, UR5, PT, P0 ;  /* 0x00000005ff007c0c */ /* 0x000fda000bf05300 */
[----:B------:R-:W-:Y:S05]  /*0fe0*/  @!P0 BRA `(.L_x_11) ;  /* 0x0000000000208947 */ /* 0x000fea0003800000 */
[----:B-1----:R-:W1:Y:S02]  /*0ff0*/  LDC.64 R2, c[0x0][0x598] ;  /* 0x00016600ff027b82 */ /* 0x002e640000000a00 */
[----:B-1----:R-:W2:Y:S02]  /*1000*/  LDG.E.64 R2, desc[UR18][R2.64] ;  /* 0x0000001202027981 */ /* 0x002ea4000c1e1b00 */
[----:B--2---:R-:W-:-:S04]  /*1010*/  ISETP.NE.U32.AND P0, PT, R2, RZ, PT ;  /* 0x000000ff0200720c */ /* 0x004fc80003f05070 */
[----:B------:R-:W-:-:S13]  /*1020*/  ISETP.NE.AND.EX P0, PT, R3, RZ, PT, P0 ;  /* 0x000000ff0300720c */ /* 0x000fda0003f05300 */
[----:B------:R-:W-:Y:S05]  /*1030*/  @!P0 BRA `(.L_x_11) ;  /* 0x00000000000c8947 */ /* 0x000fea0003800000 */
[----:B------:R-:W2:Y:S02]  /*1040*/  LD.E R2, desc[UR18][R2.64] ;  /* 0x0000001202027980 */ /* 0x000ea4000c101900 */
[----:B--2---:R-:W-:Y:S01]  /*1050*/  R2UR UR20, R2 ;  /* 0x00000000021472ca */ /* 0x004fe200000e0000 */
[----:B------:R-:W-:-:S14]  /*1060*/  BRA `(.L_x_12) ;  /* 0x0000000000247947 */ /* 0x000fdc0003800000 */
.L_x_11:
[----:B------:R-:W-:Y:S02]  /*1070*/  ULDC.64 UR4, c[0x0][0x588] ;  /* 0x0001620000047ab9 */ /* 0x000fe40000000a00 */
[----:B------:R-:W-:-:S04]  /*1080*/  ISETP.NE.U32.AND P0, PT, RZ, UR4, PT ;  /* 0x00000004ff007c0c */ /* 0x000fc8000bf05070 */
[----:B------:R-:W-:-:S13]  /*1090*/  ISETP.NE.AND.EX P0, PT, RZ, UR5, PT, P0 ;  /* 0x00000005ff007c0c */ /* 0x000fda000bf05300 */
[----:B------:R-:W-:Y:S05]  /*10a0*/  @!P0 BRA `(.L_x_13) ;  /* 0x0000000000108947 */ /* 0x000fea0003800000 */
[----:B-1----:R-:W1:Y:S02]  /*10b0*/  LDC.64 R2, c[0x0][0x588] ;  /* 0x00016200ff027b82 */ /* 0x002e640000000a00 */
[----:B-1----:R-:W2:Y:S02]  /*10c0*/  LDG.E R2, desc[UR18][R2.64] ;  /* 0x0000001202027981 */ /* 0x002ea4000c1e1900 */
[----:B--2---:R-:W-:Y:S01]  /*10d0*/  R2UR UR20, R2 ;  /* 0x00000000021472ca */ /* 0x004fe200000e0000 */
[----:B------:R-:W-:-:S14]  /*10e0*/  BRA `(.L_x_12) ;  /* 0x0000000000047947 */ /* 0x000fdc0003800000 */
.L_x_13:
[----:B------:R-:W-:-:S05]  /*10f0*/  ULDC UR20, c[0x0][0x580] ;  /* 0x0001600000147ab9 */ /* 0x000fca0000000800 */
.L_x_12:
[----:B------:R-:W-:Y:S02]  /*1100*/  ULDC.64 UR4, c[0x0][0x5a0] ;  /* 0x0001680000047ab9 */ /* 0x000fe40000000a00 */
        /* <DEDUP_REMOVED lines=11> */
.L_x_14:
        /* <DEDUP_REMOVED lines=8> */
.L_x_16:
[----:B------:R-:W-:-:S05]  /*1240*/  ULDC UR21, c[0x0][0x584] ;  /* 0x0001610000157ab9 */ /* 0x000fca0000000800 */
.L_x_15:
[----:B------:R-:W-:-:S13]  /*1250*/  LOP3.LUT P0, RZ, R4, 0xff, RZ, 0xc0, !PT ;  /* 0x000000ff04ff7812 */ /* 0x000fda000780c0ff */
[----:B------:R-:W-:Y:S05]  /*1260*/  @!P0 EXIT ;  /* 0x000000000000894d */ /* 0x000fea0003800000 */
[----:B------:R-:W-:Y:S01]  /*1270*/  ULDC UR4, c[0x0][0x28c] ;  /* 0x0000a30000047ab9 */ /* 0x000fe20000000800 */
[----:B------:R-:W-:Y:S02]  /*1280*/  ULOP3.LUT UR22, UR13, 0x1, URZ, 0xfc, !UPT ;  /* 0x000000010d167892 */ /* 0x000fe4000f8efc3f */
[----:B------:R-:W-:-:S04]  /*1290*/  UIADD3 UR4, UR4, 0x1f, URZ ;  /* 0x0000001f04047890 */ /* 0x000fc8000fffe03f */
[----:B------:R-:W-:-:S04]  /*12a0*/  USHF.R.S32.HI UR5, URZ, 0x1f, UR4 ;  /* 0x0000001f3f057899 */ /* 0x000fc80008011404 */
[----:B------:R-:W-:-:S03]  /*12b0*/  ULEA.HI UR5, UR5, UR4, URZ, 0x5 ;  /* 0x0000000405057291 */ /* 0x000fc6000f8f283f */
[----:B------:R-:W-:Y:S01]  /*12c0*/  UMOV UR4, URZ ;  /* 0x0000003f00047c82 */ /* 0x000fe20008000000 */
[----:B------:R-:W-:-:S03]  /*12d0*/  USHF.R.S32.HI UR12, URZ, 0x5, UR5 ;  /* 0x000000053f0c7899 */ /* 0x000fc60008011405 */
[----:B------:R-:W-:-:S09]  /*12e0*/  UMOV UR5, URZ ;  /* 0x0000003f00057c82 */ /* 0x000fd20008000000 */
.L_x_297:
[----:B-1----:R-:W1:Y:S01]  /*12f0*/  S2R R0, SR_TID.X ;  /* 0x0000000000007919 */ /* 0x002e620000002100 */
[----:B--2---:R-:W2:Y:S01]  /*1300*/  S2UR UR11, SR_CgaCtaId ;  /* 0x00000000000b79c3 */ /* 0x004ea20000008800 */
[----:B------:R-:W-:Y:S01]  /*1310*/  UMOV UR14, 0x400 ;  /* 0x00000400000e7882 */ /* 0x000fe20000000000 */
[----:B------:R-:W-:Y:S01]  /*1320*/  UMOV UR6, URZ ;  /* 0x0000003f00067c82 */ /* 0x000fe20008000000 */
[----:B------:R-:W-:Y:S01]  /*1330*/  STL [R1+0x74], RZ ;  /* 0x000074ff01007387 */ /* 0x000fe20000100800 */
[----:B------:R-:W-:Y:S01]  /*1340*/  UMOV UR7, URZ ;  /* 0x0000003f00077c82 */ /* 0x000fe20008000000 */
[----:B------:R-:W-:Y:S01]  /*1350*/  UMOV UR8, URZ ;  /* 0x0000003f00087c82 */ /* 0x000fe20008000000 */
[----:B------:R-:W-:Y:S01]  /*1360*/  UMOV UR16, UR5 ;  /* 0x0000000500107c82 */ /* 0x000fe20008000000 */
[----:B------:R-:W-:Y:S01]  /*1370*/  STL [R1+0x70], RZ ;  /* 0x000070ff01007387 */ /* 0x000fe20000100800 */
[----:B---3--:R-:W3:Y:S01]  /*1380*/  LDC R2, c[0x0][0x28c] ;  /* 0x0000a300ff027b82 */ /* 0x008ee20000000800 */
[----:B------:R-:W-:-:S02]  /*1390*/  CS2R R4, SRZ ;  /* 0x0000000000047805 */ /* 0x000fc4000001ff00 */
[----:B------:R-:W-:Y:S01]  /*13a0*/  CS2R R6, SRZ ;  /* 0x0000000000067805 */ /* 0x000fe2000001ff00 */
[----:B------:R-:W-:Y:S01]  /*13b0*/  STL [R1+0x6c], RZ ;  /* 0x00006cff01007387 */ /* 0x000fe20000100800 */
[----:B------:R-:W-:Y:S02]  /*13c0*/  CS2R R8, SRZ ;  /* 0x0000000000087805 */ /* 0x000fe4000001ff00 */
[----:B------:R-:W-:Y:S02]  /*13d0*/  CS2R R10, SRZ ;  /* 0x00000000000a7805 */ /* 0x000fe4000001ff00 */
[----:B------:R-:W-:Y:S01]  /*13e0*/  CS2R R12, SRZ ;  /* 0x00000000000c7805 */ /* 0x000fe2000001ff00 */
[----:B------:R-:W-:Y:S01]  /*13f0*/  STL [R1+0x68], RZ ;  /* 0x000068ff01007387 */ /* 0x000fe20000100800 */
[----:B------:R-:W-:Y:S02]  /*1400*/  CS2R R14, SRZ ;  /* 0x00000000000e7805 */ /* 0x000fe4000001ff00 */
[----:B------:R-:W-:-:S02]  /*1410*/  CS2R R16, SRZ ;  /* 0x0000000000107805 */ /* 0x000fc4000001ff00 */
[----:B0-----:R-:W-:Y:S01]  /*1420*/  CS2R R18, SRZ ;  /* 0x0000000000127805 */ /* 0x001fe2000001ff00 */
[----:B------:R-:W-:Y:S01]  /*1430*/  STL [R1+0x64], RZ ;  /* 0x000064ff01007387 */ /* 0x000fe20000100800 */
[----:B------:R-:W-:Y:S02]  /*1440*/  CS2R R20, SRZ ;  /* 0x0000000000147805 */ /* 0x000fe4000001ff00 */
[----:B------:R-:W-:Y:S02]  /*1450*/  CS2R R22, SRZ ;  /* 0x0000000000167805 */ /* 0x000fe4000001ff00 */
[----:B------:R-:W-:Y:S01]  /*1460*/  CS2R R152, SRZ ;  /* 0x0000000000987805 */ /* 0x000fe2000001ff00 */
[----:B------:R-:W-:Y:S01]  /*1470*/  STL [R1+0x60], RZ ;  /* 0x000060ff01007387 */ /* 0x000fe20000100800 */
[----:B--2---:R-:W-:Y:S01]  /*1480*/  ULEA UR14, UR11, UR14, 0x18 ;  /* 0x0000000e0b0e7291 */ /* 0x004fe2000f8ec03f */
[----:B------:R-:W-:Y:S02]  /*1490*/  CS2R R154, SRZ ;  /* 0x00000000009a7805 */ /* 0x000fe4000001ff00 */
[----:B------:R-:W-:Y:S01]  /*14a0*/  CS2R R156, SRZ ;  /* 0x00000000009c7805 */ /* 0x000fe2000001ff00 */
[----:B------:R-:W-:Y:S01]  /*14b0*/  STL [R1+0x5c], RZ ;  /* 0x00005cff01007387 */ /* 0x000fe20000100800 */
[----:B------:R-:W-:-:S02]  /*14c0*/  CS2R R158, SRZ ;  /* 0x00000000009e7805 */ /* 0x000fc4000001ff00 */
[----:B------:R-:W-:Y:S02]  /*14d0*/  CS2R R160, SRZ ;  /* 0x0000000000a07805 */ /* 0x000fe4000001ff00 */
[----:B------:R-:W-:Y:S02]  /*14e0*/  CS2R R162, SRZ ;  /* 0x0000000000a27805 */ /* 0x000fe4000001ff00 */
[----:B-1----:R-:W-:Y:S01]  /*14f0*/  LOP3.LUT R0, R0, 0x80, RZ, 0xc0, !PT ;  /* 0x0000008000007812 */ /* 0x002fe200078ec0ff */
[----:B------:R-:W-:Y:S01]  /*1500*/  STL [R1+0x58], RZ ;  /* 0x000058ff01007387 */ /* 0x000fe20000100800 */
[----:B---3--:R-:W-:Y:S02]  /*1510*/  ISETP.GE.AND P0, PT, R2, 0x1, PT ;  /* 0x000000010200780c */ /* 0x008fe40003f06270 */
[----:B------:R-:W-:Y:S02]  /*1520*/  CS2R R2, SRZ ;  /* 0x0000000000027805 */ /* 0x000fe4000001ff00 */
[----:B------:R-:W-:Y:S01]  /*1530*/  SHF.R.U32.HI R0, RZ, 0x7, R0 ;  /* 0x00000007ff007819 */ /* 0x000fe20000011600 */
[----:B------:R-:W-:Y:S01]  /*1540*/  STL [R1+0x54], RZ ;  /* 0x000054ff01007387 */ /* 0x000fe20000100800 */
[----:B------:R-:W-:-:S02]  /*1550*/  CS2R R164, SRZ ;  /* 0x0000000000a47805 */ /* 0x000fc4000001ff00 */
[----:B------:R-:W-:Y:S02]  /*1560*/  CS2R R166, SRZ ;  /* 0x0000000000a67805 */ /* 0x000fe4000001ff00 */
[----:B------:R-:W-:Y:S01]  /*1570*/  CS2R R168, SRZ ;  /* 0x0000000000a87805 */ /* 0x000fe2000001ff00 */
[----:B------:R-:W-:Y:S01]  /*1580*/  STL [R1+0x50], RZ ;  /* 0x000050ff01007387 */ /* 0x000fe20000100800 */
[----:B------:R-:W-:Y:S02]  /*1590*/  CS2R R170, SRZ ;  /* 0x0000000000aa7805 */ /* 0x000fe4000001ff00 */
[----:B------:R-:W-:Y:S02]  /*15a0*/  CS2R R172, SRZ ;  /* 0x0000000000ac7805 */ /* 0x000fe4000001ff00 */
[----:B------:R-:W-:Y:S01]  /*15b0*/  CS2R R174, SRZ ;  /* 0x0000000000ae7805 */ /* 0x000fe2000001ff00 */
[----:B------:R-:W0:Y:S01]  /*15c0*/  SHFL.IDX PT, R0, R0, RZ, 0x1f ;  /* 0x00001fff00007589 */ /* 0x000e2200000e0000 */
[----:B------:R-:W-:-:S02]  /*15d0*/  CS2R R176, SRZ ;  /* 0x0000000000b07805 */ /* 0x000fc4000001ff00 */
[----:B------:R-:W-:Y:S02]  /*15e0*/  CS2R R178, SRZ ;  /* 0x0000000000b27805 */ /* 0x000fe4000001ff00 */
[----:B------:R-:W-:Y:S01]  /*15f0*/  CS2R R180, SRZ ;  /* 0x0000000000b47805 */ /* 0x000fe2000001ff00 */
[----:B------:R1:W-:Y:S01]  /*1600*/  STL [R1+0x4c], RZ ;  /* 0x00004cff01007387 */ /* 0x0003e20000100800 */
[----:B------:R-:W-:Y:S02]  /*1610*/  CS2R R182, SRZ ;  /* 0x0000000000b67805 */ /* 0x000fe4000001ff00 */
[----:B------:R-:W-:Y:S02]  /*1620*/  CS2R R184, SRZ ;  /* 0x0000000000b87805 */ /* 0x000fe4000001ff00 */
[----:B------:R-:W-:Y:S01]  /*1630*/  CS2R R186, SRZ ;  /* 0x0000000000ba7805 */ /* 0x000fe2000001ff00 */
[----:B------:R1:W-:Y:S01]  /*1640*/  STL [R1+0x48], RZ ;  /* 0x000048ff01007387 */ /* 0x0003e20000100800 */
        /* <DEDUP_REMOVED lines=14> */
[----:B------:R-:W-:Y:S02]  /*1730*/  CS2R R210, SRZ ;  /* 0x0000000000d27805 */ /* 0x000fe4000001ff00 */
[----:B0-----:R-:W-:Y:S01]  /*1740*/  R2UR UR9, R0 ;  /* 0x00000000000972ca */ /* 0x001fe200000e0000 */
[----:B------:R1:W-:Y:S01]  /*1750*/  STL [R1+0x38], RZ ;  /* 0x000038ff01007387 */ /* 0x0003e20000100800 */
[----:B------:R-:W-:Y:S01]  /*1760*/  IMAD.MOV.U32 R0, RZ, RZ, RZ ;  /* 0x000000ffff007224 */ /* 0x000fe200078e00ff */
[----:B------:R-:W-:-:S02]  /*1770*/  CS2R R212, SRZ ;  /* 0x0000000000d47805 */ /* 0x000fc4000001ff00 */
[----:B------:R-:W-:Y:S01]  /*1780*/  CS2R R214, SRZ ;  /* 0x0000000000d67805 */ /* 0x000fe2000001ff00 */
[----:B------:R1:W-:Y:S01]  /*1790*/  STL [R1+0x34], RZ ;  /* 0x000034ff01007387 */ /* 0x0003e20000100800 */
[----:B------:R-:W-:Y:S02]  /*17a0*/  CS2R R216, SRZ ;  /* 0x0000000000d87805 */ /* 0x000fe4000001ff00 */
[----:B------:R-:W-:Y:S02]  /*17b0*/  CS2R R218, SRZ ;  /* 0x0000000000da7805 */ /* 0x000fe4000001ff00 */
[----:B------:R-:W-:Y:S01]  /*17c0*/  CS2R R220, SRZ ;  /* 0x0000000000dc7805 */ /* 0x000fe2000001ff00 */
[----:B------:R1:W-:Y:S01]  /*17d0*/  STL [R1+0x30], RZ ;  /* 0x000030ff01007387 */ /* 0x0003e20000100800 */
[----:B------:R-:W-:Y:S02]  /*17e0*/  CS2R R222, SRZ ;  /* 0x0000000000de7805 */ /* 0x000fe4000001ff00 */
[----:B------:R-:W-:Y:S01]  /*17f0*/  CS2R R224, SRZ ;  /* 0x0000000000e07805 */ /* 0x000fe2000001ff00 */
[----:B------:R-:W-:Y:S01]  /*1800*/  IMAD.MOV.U32 R226, RZ, RZ, RZ ;  /* 0x000000ffffe27224 */ /* 0x000fe200078e00ff */
[----:B------:R1:W-:Y:S01]  /*1810*/  STL [R1+0x2c], RZ ;  /* 0x00002cff01007387 */ /* 0x0003e20000100800 */
[----:B------:R-:W-:Y:S01]  /*1820*/  ULEA.HI UR10, UR9, UR9, URZ, 0x1 ;  /* 0x00000009090a7291 */ /* 0x000fe2000f8f083f */
[----:B------:R-:W-:Y:S01]  /*1830*/  IMAD.U32 R227, RZ, RZ, UR4 ;  /* 0x00000004ffe37e24 */ /* 0x000fe2000f8e00ff */
[----:B------:R-:W-:Y:S01]  /*1840*/  CS2R R24, SRZ ;  /* 0x0000000000187805 */ /* 0x000fe2000001ff00 */
[----:B------:R1:W-:Y:S01]  /*1850*/  STL [R1+0x28], RZ ;  /* 0x000028ff01007387 */ /* 0x0003e20000100800 */
[----:B------:R-:W-:Y:S01]  /*1860*/  ULOP3.LUT UR10, UR10, 0x1ffffe, URZ, 0xc0, !UPT ;  /* 0x001ffffe0a0a7892 */ /* 0x000fe2000f8ec03f */
[----:B------:R-:W-:-:S02]  /*1870*/  CS2R R26, SRZ ;  /* 0x00000000001a7805 */ /* 0x000fc4000001ff00 */
[----:B------:R-:W-:Y:S01]  /*1880*/  CS2R R28, SRZ ;  /* 0x00000000001c7805 */ /* 0x000fe2000001ff00 */
[----:B------:R1:W-:Y:S01]  /*1890*/  STL [R1+0x24], RZ ;  /* 0x000024ff01007387 */ /* 0x0003e20000100800 */
[----:B------:R-:W-:Y:S01]  /*18a0*/  UIADD3 UR10, UR9, -UR10, URZ ;  /* 0x8000000a090a7290 */ /* 0x000fe2000fffe03f */
[----:B----4-:R-:W-:Y:S02]  /*18b0*/  CS2R R30, SRZ ;  /* 0x00000000001e7805 */ /* 0x010fe4000001ff00 */
[----:B------:R-:W-:Y:S01]  /*18c0*/  CS2R R32, SRZ ;  /* 0x0000000000207805 */ /* 0x000fe2000001ff00 */
[----:B------:R1:W-:Y:S01]  /*18d0*/  STL [R1+0x20], RZ ;  /* 0x000020ff01007387 */ /* 0x0003e20000100800 */
[----:B------:R-:W-:Y:S01]  /*18e0*/  ULEA UR10, UR10, UR14, 0xb ;  /* 0x0000000e0a0a7291 */ /* 0x000fe2000f8e583f */
[----:B------:R-:W-:Y:S02]  /*18f0*/  CS2R R34, SRZ ;  /* 0x0000000000227805 */ /* 0x000fe4000001ff00 */
[----:B------:R-:W-:Y:S01]  /*1900*/  CS2R R36, SRZ ;  /* 0x0000000000247805 */ /* 0x000fe2000001ff00 */
[----:B------:R1:W-:Y:S01]  /*1910*/  STL [R1+0x1c], RZ ;  /* 0x00001cff01007387 */ /* 0x0003e20000100800 */
[----:B------:R-:W-:Y:S01]  /*1920*/  UIADD3 UR10, UR10, 0x100, URZ ;  /* 0x000001000a0a7890 */ /* 0x000fe2000fffe03f */
[----:B------:R-:W-:-:S02]  /*1930*/  CS2R R38, SRZ ;  /* 0x0000000000267805 */ /* 0x000fc4000001ff00 */
[----:B------:R-:W-:Y:S01]  /*1940*/  CS2R R40, SRZ ;  /* 0x0000000000287805 */ /* 0x000fe2000001ff00 */
[----:B------:R1:W-:Y:S01]  /*1950*/  STL [R1+0x18], RZ ;  /* 0x000018ff01007387 */ /* 0x0003e20000100800 */
[----:B------:R-:W-:Y:S01]  /*1960*/  USHF.R.U32.HI UR10, URZ, 0x4, UR10 ;  /* 0x000000043f0a7899 */ /* 0x000fe2000801160a */
[----:B------:R-:W-:Y:S02]  /*1970*/  CS2R R42, SRZ ;  /* 0x00000000002a7805 */ /* 0x000fe4000001ff00 */
[----:B------:R-:W-:Y:S01]  /*1980*/  CS2R R44, SRZ ;  /* 0x00000000002c7805 */ /* 0x000fe2000001ff00 */
[----:B------:R1:W-:Y:S01]  /*1990*/  STL [R1+0x14], RZ ;  /* 0x000014ff01007387 */ /* 0x0003e20000100800 */
[----:B------:R-:W-:Y:S01]  /*19a0*/  ULOP3.LUT UR15, UR10, 0x3fff, URZ, 0xc0, !UPT ;  /* 0x00003fff0a0f7892 */ /* 0x000fe2000f8ec03f */
        /* <DEDUP_REMOVED lines=18> */
[----:B------:R1:W-:Y:S01]  /*1ad0*/  STL [R1], RZ ;  /* 0x000000ff01007387 */ /* 0x0003e20000100800 */
[----:B------:R-:W-:-:S02]  /*1ae0*/  CS2R R74, SRZ ;  /* 0x00000000004a7805 */ /* 0x000fc4000001ff00 */
[----:B------:R-:W-:Y:S02]  /*1af0*/  CS2R R76, SRZ ;  /* 0x00000000004c7805 */ /* 0x000fe4000001ff00 */
[----:B------:R-:W-:Y:S02]  /*1b00*/  CS2R R78, SRZ ;  /* 0x00000000004e7805 */ /* 0x000fe4000001ff00 */
[----:B------:R-:W-:Y:S02]  /*1b10*/  CS2R R80, SRZ ;  /* 0x0000000000507805 */ /* 0x000fe4000001ff00 */
[----:B------:R-:W-:Y:S02]  /*1b20*/  CS2R R82, SRZ ;  /* 0x0000000000527805 */ /* 0x000fe4000001ff00 */
[----:B------:R-:W-:Y:S02]  /*1b30*/  CS2R R84, SRZ ;  /* 0x0000000000547805 */ /* 0x000fe4000001ff00 */
        /* <DEDUP_REMOVED lines=32> */
[----:B------:R-:W-:Y:S01]  /*1d40*/  CS2R R150, SRZ ;  /* 0x0000000000967805 */ /* 0x000fe2000001ff00 */
[----:B-1----:R-:W-:Y:S06]  /*1d50*/  @!P0 BRA `(.L_x_17) ;  /* 0x0000001000548947 */ /* 0x002fec0003800000 */
[----:B------:R-:W-:-:S06]  /*1d60*/  UISETP.NE.AND UP0, UPT, UR22, 0x3, UPT ;  /* 0x000000031600788c */ /* 0x000fcc000bf05270 */
[----:B------:R-:W-:-:S13]  /*1d70*/  PLOP3.LUT P1, PT, PT, PT, UP0, 0x80, 0x0 ;  /* 0x000000000000781c */ /* 0x000fda0003f2f008 */
[----:B------:R-:W-:Y:S05]  /*1d80*/  @!P1 BRA `(.L_x_18) ;  /* 0x0000000000049947 */ /* 0x000fea0003800000 */
[----:B------:R-:W-:Y:S01]  /*1d90*/  BPT.TRAP 0x1 ;  /* 0x000000040000795c */ /* 0x000fe20000300000 */
.L_x_18:
[----:B------:R-:W-:Y:S01]  /*1da0*/  ULEA UR6, UR5, UR14, 0x3 ;  /* 0x0000000e05067291 */ /* 0x000fe2000f8e183f */
[----:B------:R-:W-:-:S05]  /*1db0*/  IMAD.U32 R0, RZ, RZ, UR4 ;  /* 0x00000004ff007e24 */ /* 0x000fca000f8e00ff */
[----:B------:R-:W-:-:S04]  /*1dc0*/  SHF.L.U32 R0, R0, 0x1f, RZ ;  /* 0x0000001f00007819 */ /* 0x000fc800000006ff */
[----:B------:R0:W1:Y:S01]  /*1dd0*/  SYNCS.PHASECHK.TRANS64.TRYWAIT P0, [UR6], R0 ;  /* 0x00000000ff0075a7 */ /* 0x0000620008000146 */
[----:B------:R-:W-:Y:S05]  /*1de0*/  @!P1 BRA `(.L_x_19) ;  /* 0x0000000000049947 */ /* 0x000fea0003800000 */
[----:B------:R-:W-:Y:S01]  /*1df0*/  BPT.TRAP 0x1 ;  /* 0x000000040000795c */ /* 0x000fe20000300000 */
.L_x_19:
[----:B-1----:R-:W-:Y:S05]  /*1e00*/  @P0 BRA `(.L_x_20) ;  /* 0x0000000000080947 */ /* 0x002fea0003800000 */
[----:B------:R-:W1:Y:S02]  /*1e10*/  SYNCS.PHASECHK.TRANS64.TRYWAIT P0, [UR6], R0 ;  /* 0x00000000ff0075a7 */ /* 0x000e640008000146 */
[----:B-1----:R-:W-:Y:S05]  /*1e20*/  @!P0 BRA `(.L_x_21) ;  /* 0x000000e000fc8947 */ /* 0x002fea0003800000 */
.L_x_20:
[----:B------:R2:W-:Y:S01]  /*1e30*/  STL [R1+0x74], RZ ;  /* 0x000074ff01007387 */ /* 0x0005e20000100800 */
[----:B------:R-:W-:Y:S01]  /*1e40*/  UIADD3 UR6, UR14, 0x4100, URZ ;  /* 0x000041000e067890 */ /* 0x000fe2000fffe03f */
[----:B------:R-:W-:Y:S01]  /*1e50*/  WARPGROUP.ARRIVE ;  /* 0x00000000000079c5 */ /* 0x000fe20000000000 */
[----:B------:R-:W-:Y:S01]  /*1e60*/  ULDC UR7, c[0x0][0x50c] ;  /* 0x0001430000077ab9 */ /* 0x000fe20000000800 */
[----:B------:R2:W-:Y:S01]  /*1e70*/  STL [R1+0x70], RZ ;  /* 0x000070ff01007387 */ /* 0x0005e20000100800 */
[----:B------:R-:W-:Y:S01]  /*1e80*/  UISETP.NE.AND UP0, UPT, UR7, 0x1, UPT ;  /* 0x000000010700788c */ /* 0x000fe2000bf05270 */
[----:B01----:R-:W-:Y:S01]  /*1e90*/  IMAD.MOV.U32 R0, RZ, RZ, RZ ;  /* 0x000000ffff007224 */ /* 0x003fe200078e00ff */
[----:B------:R-:W-:Y:S01]  /*1ea0*/  USHF.R.U32.HI UR6, URZ, 0x4, UR6 ;  /* 0x000000043f067899 */ /* 0x000fe20008011606 */
[----:B------:R2:W-:Y:S01]  /*1eb0*/  STL [R1+0x6c], RZ ;  /* 0x00006cff01007387 */ /* 0x0005e20000100800 */
[----:B------:R-:W-:Y:S01]  /*1ec0*/  USEL UR7, URZ, 0x1, UP0 ;  /* 0x000000013f077887 */ /* 0x000fe20008000000 */
[----:B------:R-:W-:Y:S01]  /*1ed0*/  CS2R R2, SRZ ;  /* 0x0000000000027805 */ /* 0x000fe2000001ff00 */
[----:B------:R-:W-:Y:S01]  /*1ee0*/  ULOP3.LUT UR6, UR6, 0x3fff, URZ, 0xc0, !UPT ;  /* 0x00003fff06067892 */ /* 0x000fe2000f8ec03f */
[----:B------:R2:W-:Y:S01]  /*1ef0*/  STL [R1+0x68], RZ ;  /* 0x000068ff01007387 */ /* 0x0005e20000100800 */
[----:B------:R-:W-:Y:S01]  /*1f00*/  ULOP3.LUT UR8, UR15, 0x10000, URZ, 0xfc, !UPT ;  /* 0x000100000f087892 */ /* 0x000fe2000f8efc3f */
[----:B------:R-:W-:Y:S01]  /*1f10*/  CS2R R4, SRZ ;  /* 0x0000000000047805 */ /* 0x000fe2000001ff00 */
[----:B------:R-:W-:Y:S01]  /*1f20*/  ULOP3.LUT UR6, UR6, 0x10000, URZ, 0xfc, !UPT ;  /* 0x0001000006067892 */ /* 0x000fe2000f8efc3f */
[----:B------:R2:W-:Y:S01]  /*1f30*/  STL [R1+0x64], RZ ;  /* 0x000064ff01007387 */ /* 0x0005e20000100800 */
[----:B------:R-:W-:Y:S01]  /*1f40*/  ISETP.NE.AND P0, PT, RZ, UR7, PT ;  /* 0x00000007ff007c0c */ /* 0x000fe2000bf05270 */
[----:B------:R-:W-:Y:S01]  /*1f50*/  ULEA UR8, UR5, UR8, 0x8 ;  /* 0x0000000805087291 */ /* 0x000fe2000f8e403f */
[----:B------:R-:W-:Y:S01]  /*1f60*/  CS2R R6, SRZ ;  /* 0x0000000000067805 */ /* 0x000fe2000001ff00 */
[----:B------:R2:W-:Y:S01]  /*1f70*/  STL [R1+0x60], RZ ;  /* 0x000060ff01007387 */ /* 0x0005e20000100800 */
[----:B------:R-:W-:Y:S01]  /*1f80*/  ULEA UR10, UR5, UR6, 0x9 ;  /* 0x00000006050a7291 */ /* 0x000fe2000f8e483f */
[----:B------:R-:W-:Y:S01]  /*1f90*/  CS2R R8, SRZ ;  /* 0x0000000000087805 */ /* 0x000fe2000001ff00 */
[----:B------:R-:W-:Y:S01]  /*1fa0*/  UMOV UR9, 0xc0000010 ;  /* 0xc000001000097882 */ /* 0x000fe20000000000 */
[----:B------:R2:W-:Y:S01]  /*1fb0*/  STL [R1+0x5c], RZ ;  /* 0x00005cff01007387 */ /* 0x0005e20000100800 */
[----:B------:R-:W-:Y:S01]  /*1fc0*/  UMOV UR11, 0xc0000010 ;  /* 0xc0000010000b7882 */ /* 0x000fe20000000000 */
[----:B------:R-:W-:Y:S01]  /*1fd0*/  UMOV UR6, 0x1 ;  /* 0x0000000100067882 */ /* 0x000fe20000000000 */
[----:B------:R-:W-:Y:S01]  /*1fe0*/  CS2R R10, SRZ ;  /* 0x00000000000a7805 */ /* 0x000fe2000001ff00 */
[----:B------:R2:W-:Y:S01]  /*1ff0*/  STL [R1+0x58], RZ ;  /* 0x000058ff01007387 */ /* 0x0005e20000100800 */
[----:B------:R-:W-:Y:S01]  /*2000*/  CS2R R12, SRZ ;  /* 0x00000000000c7805 */ /* 0x000fe2000001ff00 */
[----:B------:R-:W-:Y:S01]  /*2010*/  QGMMA.64x256x32.F32.E4M3.E4M3 R24, gdesc[UR8], RZ, !UPT, gsb0 ;  /* 0x03e00000081879f3 */ /* 0x000fe2000c0008ff */
        /* <DEDUP_REMOVED lines=55> */
[----:B------:R-:W-:Y:S01]  /*2390*/  CS2R R224, SRZ ;  /* 0x0000000000e07805 */ /* 0x000fe2000001ff00 */
[----:B------:R-:W-:Y:S01]  /*23a0*/  IMAD.MOV.U32 R226, RZ, RZ, RZ ;  /* 0x000000ffffe27224 */ /* 0x000fe200078e00ff */
[----:B------:R2:W-:Y:S04]  /*23b0*/  STL [R1+0x1c], RZ ;  /* 0x00001cff01007387 */ /* 0x0005e80000100800 */
[----:B------:R2:W-:Y:S04]  /*23c0*/  STL [R1+0x18], RZ ;  /* 0x000018ff01007387 */ /* 0x0005e80000100800 */
[----:B------:R2:W-:Y:S04]  /*23d0*/  STL [R1+0x14], RZ ;  /* 0x000014ff01007387 */ /* 0x0005e80000100800 */
[----:B------:R2:W-:Y:S04]  /*23e0*/  STL [R1+0x10], RZ ;  /* 0x000010ff01007387 */ /* 0x0005e80000100800 */
[----:B------:R2:W-:Y:S04]  /*23f0*/  STL [R1+0xc], RZ ;  /* 0x00000cff01007387 */ /* 0x0005e80000100800 */
[----:B------:R2:W-:Y:S04]  /*2400*/  STL [R1+0x8], RZ ;  /* 0x000008ff01007387 */ /* 0x0005e80000100800 */
[----:B------:R2:W-:Y:S04]  /*2410*/  STL [R1+0x4], RZ ;  /* 0x000004ff01007387 */ /* 0x0005e80000100800 */
[----:B------:R2:W-:Y:S01]  /*2420*/  STL [R1], RZ ;  /* 0x000000ff01007387 */ /* 0x0005e20000100800 */
[----:B------:R-:W-:Y:S05]  /*2430*/  @!P0 BRA `(.L_x_22) ;  /* 0x0000000800808947 */ /* 0x000fea0003800000 */
[----:B------:R-:W-:Y:S02]  /*2440*/  WARPGROUP.DEPBAR.LE gsb0, 0x0 ;  /* 0x00008000000079c5 */ /* 0x000fe40000010000 */
[----:B------:R-:W-:-:S01]  /*2450*/  FADD R227, RZ, R122 ;  /* 0x0000007affe37221 */ /* 0x000fc20000000000 */
[----:B------:R-:W-:Y:S01]  /*2460*/  FADD R226, RZ, R24 ;  /* 0x00000018ffe27221 */ /* 0x000fe20000000000 */
[----:B------:R-:W-:-:S01]  /*2470*/  FADD R225, RZ, R25 ;  /* 0x00000019ffe17221 */ /* 0x000fc20000000000 */
[----:B------:R-:W-:Y:S01]  /*2480*/  FADD R224, RZ, R26 ;  /* 0x0000001affe07221 */ /* 0x000fe20000000000 */
[----:B------:R-:W-:-:S01]  /*2490*/  FADD R223, RZ, R27 ;  /* 0x0000001bffdf7221 */ /* 0x000fc20000000000 */
[----:B------:R0:W-:Y:S01]  /*24a0*/  STL [R1], R227 ;  /* 0x000000e301007387 */ /* 0x0001e20000100800 */
[----:B------:R-:W-:-:S01]  /*24b0*/  FADD R222, RZ, R28 ;  /* 0x0000001cffde7221 */ /* 0x000fc20000000000 */
[----:B------:R-:W-:Y:S01]  /*24c0*/  FADD R221, RZ, R29 ;  /* 0x0000001dffdd7221 */ /* 0x000fe20000000000 */
[----:B------:R-:W-:-:S01]  /*24d0*/  FADD R220, RZ, R30 ;  /* 0x0000001effdc7221 */ /* 0x000fc20000000000 */
[----:B------:R-:W-:Y:S01]  /*24e0*/  FADD R219, RZ, R31 ;  /* 0x0000001fffdb7221 */ /* 0x000fe20000000000 */
[----:B------:R-:W-:-:S01]  /*24f0*/  FADD R218, RZ, R32 ;  /* 0x00000020ffda7221 */ /* 0x000fc20000000000 */
[----:B------:R-:W-:Y:S01]  /*2500*/  FADD R217, RZ, R33 ;  /* 0x00000021ffd97221 */ /* 0x000fe20000000000 */
[----:B------:R-:W-:-:S01]  /*2510*/  FADD R216, RZ, R34 ;  /* 0x00000022ffd87221 */ /* 0x000fc20000000000 */
[----:B------:R-:W-:Y:S01]  /*2520*/  FADD R215, RZ, R35 ;  /* 0x00000023ffd77221 */ /* 0x000fe20000000000 */
[----:B------:R-:W-:-:S01]  /*2530*/  FADD R214, RZ, R36 ;  /* 0x00000024ffd67221 */ /* 0x000fc20000000000 */
[----:B0-----:R-:W-:Y:S01]  /*2540*/  FADD R227, RZ, R123 ;  /* 0x0000007bffe37221 */ /* 0x001fe20000000000 */
[----:B------:R-:W-:-:S01]  /*2550*/  FADD R213, RZ, R37 ;  /* 0x00000025ffd57221 */ /* 0x000fc20000000000 */
[----:B------:R-:W-:Y:S01]  /*2560*/  FADD R212, RZ, R38 ;  /* 0x00000026ffd47221 */ /* 0x000fe20000000000 */
[----:B------:R-:W-:-:S01]  /*2570*/  FADD R211, RZ, R39 ;  /* 0x00000027ffd37221 */ /* 0x000fc20000000000 */
[----:B------:R-:W-:Y:S01]  /*2580*/  FADD R210, RZ, R40 ;  /* 0x00000028ffd27221 */ /* 0x000fe20000000000 */
[----:B------:R0:W-:Y:S01]  /*2590*/  STL [R1+0x4], R227 ;  /* 0x000004e301007387 */ /* 0x0001e20000100800 */
        /* <DEDUP_REMOVED lines=93> */
[----:B------:R-:W-:Y:S01]  /*2b70*/  UMOV UR6, URZ ;  /* 0x0000003f00067c82 */ /* 0x000fe20008000000 */
[----:B0-----:R-:W-:-:S05]  /*2b80*/  FADD R227, RZ, R130 ;  /* 0x00000082ffe37221 */ /* 0x001fca0000000000 */
[----:B------:R0:W-:Y:S02]  /*2b90*/  STL [R1+0x20], R227 ;  /* 0x000020e301007387 */ /* 0x0001e40000100800 */
        /* <DEDUP_REMOVED lines=42> */
.L_x_22:
[----:B------:R-:W-:-:S04]  /*2e40*/  UIADD3 UR16, UR5, 0x1, URZ ;  /* 0x0000000105107890 */ /* 0x000fc8000fffe03f */
[----:B------:R-:W-:-:S04]  /*2e50*/  UISETP.NE.AND UP0, UPT, UR16, 0x4, UPT ;  /* 0x000000041000788c */ /* 0x000fc8000bf05270 */
[----:B------:R-:W-:Y:S02]  /*2e60*/  USEL UR8, URZ, 0x1, UP0 ;  /* 0x000000013f087887 */ /* 0x000fe40008000000 */
[----:B------:R-:W-:Y:S02]  /*2e70*/  USEL UR16, UR16, URZ, UP0 ;  /* 0x0000003f10107287 */ /* 0x000fe40008000000 */
[----:B------:R-:W-:-:S06]  /*2e80*/  ULOP3.LUT UR8, UR4, UR8, URZ, 0x3c, !UPT ;  /* 0x0000000804087292 */ /* 0x000fcc000f8e3c3f */
[----:B0-----:R-:W-:Y:S01]  /*2e90*/  IMAD.U32 R227, RZ, RZ, UR8 ;  /* 0x00000008ffe37e24 */ /* 0x001fe2000f8e00ff */
[----:B------:R-:W-:-:S06]  /*2ea0*/  UMOV UR8, 0x1 ;  /* 0x0000000100087882 */ /* 0x000fcc0000000000 */
.L_x_17:
[----:B------:R-:W-:-:S04]  /*2eb0*/  UISETP.LT.AND UP0, UPT, UR12, 0x1, UPT ;  /* 0x000000010c00788c */ /* 0x000fc8000bf01270 */
[----:B------:R-:W-:-:S04]  /*2ec0*/  USEL UR9, UR12, 0x1, UP0 ;  /* 0x000000010c097887 */ /* 0x000fc80008000000 */
[----:B------:R-:W-:-:S04]  /*2ed0*/  UIADD3 UR9, UR12, -UR9, URZ ;  /* 0x800000090c097290 */ /* 0x000fc8000fffe03f */
[----:B------:R-:W-:-:S06]  /*2ee0*/  UISETP.GE.AND UP0, UPT, UR9, 0x1, UPT ;  /* 0x000000010900788c */ /* 0x000fcc000bf06270 */
[----:B------:R-:W-:-:S13]  /*2ef0*/  PLOP3.LUT P0, PT, PT, PT, UP0, 0x80, 0x0 ;  /* 0x000000000000781c */ /* 0x000fda0003f0f008 */
[----:B------:R-:W-:Y:S05]  /*2f00*/  @!P0 BRA `(.L_x_23) ;  /* 0x0000001000908947 */ /* 0x000fea0003800000 */
[----:B------:R-:W-:Y:S01]  /*2f10*/  IMAD.U32 R228, RZ, RZ, UR9 ;  /* 0x00000009ffe47e24 */ /* 0x000fe2000f8e00ff */
[----:B------:R-:W-:Y:S01]  /*2f20*/  UMOV UR17, UR5 ;  /* 0x0000000500117c82 */ /* 0x000fe20008000000 */
[----:B------:R-:W-:-:S05]  /*2f30*/  ULDC UR24, c[0x0][0x50c] ;  /* 0x0001430000187ab9 */ /* 0x000fca0000000800 */
.L_x_31:
[----:B------:R-:W-:-:S06]  /*2f40*/  UISETP.NE.AND UP0, UPT, UR22, 0x3, UPT ;  /* 0x000000031600788c */ /* 0x000fcc000bf05270 */
[----:B------:R-:W-:-:S13]  /*2f50*/  PLOP3.LUT P1, PT, PT, PT, UP0, 0x80, 0x0 ;  /* 0x000000000000781c */ /* 0x000fda0003f2f008 */
[----:B-1---5:R-:W-:Y:S05]  /*2f60*/  @!P1 BRA `(.L_x_24) ;  /* 0x0000000000049947 */ /* 0x022fea0003800000 */
[----:B------:R-:W-:Y:S01]  /*2f70*/  BPT.TRAP 0x1 ;  /* 0x000000040000795c */ /* 0x000fe20000300000 */
.L_x_24:
[----:B------:R-:W0:Y:S01]  /*2f80*/  S2UR UR9, SR_CgaCtaId ;  /* 0x00000000000979c3 */ /* 0x000e220000008800 */
[----:B------:R-:W-:Y:S01]  /*2f90*/  UMOV UR14, 0x400 ;  /* 0x00000400000e7882 */ /* 0x000fe20000000000 */
[----:B------:R-:W-:Y:S01]  /*2fa0*/  SHF.L.U32 R229, R227, 0x1f, RZ ;  /* 0x0000001fe3e57819 */ /* 0x000fe200000006ff */
[----:B0-----:R-:W-:-:S04]  /*2fb0*/  ULEA UR14, UR9, UR14, 0x18 ;  /* 0x0000000e090e7291 */ /* 0x001fc8000f8ec03f */
[----:B------:R-:W-:-:S09]  /*2fc0*/  ULEA UR9, UR16, UR14, 0x3 ;  /* 0x0000000e10097291 */ /* 0x000fd2000f8e183f */
[----:B------:R0:W1:Y:S01]  /*2fd0*/  SYNCS.PHASECHK.TRANS64.TRYWAIT P0, [UR9], R229 ;  /* 0x000000e5ff0075a7 */ /* 0x0000620008000149 */
[----:B------:R-:W-:Y:S05]  /*2fe0*/  @!P1 BRA `(.L_x_25) ;  /* 0x0000000000049947 */ /* 0x000fea0003800000 */
[----:B------:R-:W-:Y:S01]  /*2ff0*/  BPT.TRAP 0x1 ;  /* 0x000000040000795c */ /* 0x000fe20000300000 */
.L_x_25:
[----:B-1----:R-:W-:Y:S05]  /*3000*/  @P0 BRA `(.L_x_26) ;  /* 0x0000000000080947 */ /* 0x002fea0003800000 */
[----:B------:R-:W1:Y:S02]  /*3010*/  SYNCS.PHASECHK.TRANS64.TRYWAIT P0, [UR9], R229 ;  /* 0x000000e5ff0075a7 */ /* 0x000e640008000149 */
[----:B-1----:R-:W-:Y:S05]  /*3020*/  @!P0 BRA `(.L_x_27) ;  /* 0x000000d000948947 */ /* 0x002fea0003800000 */
.L_x_26:
[----:B------:R-:W-:Y:S01]  /*3030*/  UIADD3 UR9, UR14, 0x4100, URZ ;  /* 0x000041000e097890 */ /* 0x000fe2000fffe03f */
[----:B------:R-:W-:Y:S01]  /*3040*/  WARPGROUP.ARRIVE ;  /* 0x00000000000079c5 */ /* 0x000fe20000000000 */
[----:B------:R-:W-:Y:S02]  /*3050*/  UISETP.NE.AND UP0, UPT, UR7, URZ, UPT ;  /* 0x0000003f0700728c */ /* 0x000fe4000bf05270 */
[----:B------:R-:W-:Y:S02]  /*3060*/  USHF.R.U32.HI UR9, URZ, 0x4, UR9 ;  /* 0x000000043f097899 */ /* 0x000fe40008011609 */
[----:B------:R-:W-:Y:S02]  /*3070*/  USEL UR8, UR8, URZ, !UP0 ;  /* 0x0000003f08087287 */ /* 0x000fe4000c000000 */
[----:B------:R-:W-:Y:S02]  /*3080*/  ULOP3.LUT UR9, UR9, 0x3fff, URZ, 0xc0, !UPT ;  /* 0x00003fff09097892 */ /* 0x000fe4000f8ec03f */
[----:B------:R-:W-:-:S02]  /*3090*/  ULOP3.LUT UR7, UR15, 0x10000, URZ, 0xfc, !UPT ;  /* 0x000100000f077892 */ /* 0x000fc4000f8efc3f */
[----:B------:R-:W-:Y:S02]  /*30a0*/  ULOP3.LUT UR9, UR9, 0x10000, URZ, 0xfc, !UPT ;  /* 0x0001000009097892 */ /* 0x000fe4000f8efc3f */
[----:B------:R-:W-:Y:S02]  /*30b0*/  UISETP.NE.U32.AND UP0, UPT, UR8, URZ, UPT ;  /* 0x0000003f0800728c */ /* 0x000fe4000bf05070 */
[----:B------:R-:W-:Y:S02]  /*30c0*/  ULEA UR8, UR16, UR7, 0x8 ;  /* 0x0000000710087291 */ /* 0x000fe4000f8e403f */
[----:B------:R-:W-:Y:S01]  /*30d0*/  ULEA UR10, UR16, UR9, 0x9 ;  /* 0x00000009100a7291 */ /* 0x000fe2000f8e483f */
[----:B------:R-:W-:Y:S02]  /*30e0*/  UMOV UR11, 0xc0000010 ;  /* 0xc0000010000b7882 */ /* 0x000fe40000000000 */
[----:B------:R-:W-:Y:S01]  /*30f0*/  UMOV UR9, 0xc0000010 ;  /* 0xc000001000097882 */ /* 0x000fe20000000000 */
[----:B------:R-:W-:-:S05]  /*3100*/  UIADD3 UR6, UR6, 0x1, URZ ;  /* 0x0000000106067890 */ /* 0x000fca000fffe03f */
[----:B------:R-:W-:Y:S01]  /*3110*/  QGMMA.64x256x32.F32.E4M3.E4M3 R24, gdesc[UR8], R24, UP0, gsb0 ;  /* 0x03e00000081879f3 */ /* 0x000fe2000b800818 */
[----:B------:R-:W-:-:S04]  /*3120*/  UISETP.NE.AND UP0, UPT, UR6, UR24, UPT ;  /* 0x000000180600728c */ /* 0x000fc8000bf05270 */
[----:B------:R-:W-:-:S06]  /*3130*/  USEL UR7, URZ, 0x1, UP0 ;  /* 0x000000013f077887 */ /* 0x000fcc0008000000 */
[----:B------:R-:W-:Y:S01]  /*3140*/  ISETP.NE.AND P0, PT, RZ, UR7, PT ;  /* 0x00000007ff007c0c */ /* 0x000fe2000bf05270 */
[----:B------:R-:W-:-:S12]  /*3150*/  WARPGROUP.DEPBAR.LE gsb0, 0x1 ;  /* 0x00008000000079c5 */ /* 0x000fd80000010100 */
[----:B------:R-:W-:Y:S05]  /*3160*/  @!P0 BRA `(.L_x_28) ;  /* 0x0000000c00808947 */ /* 0x000fea0003800000 */
[----:B------:R-:W-:Y:S02]  /*3170*/  WARPGROUP.DEPBAR.LE gsb0, 0x0 ;  /* 0x00008000000079c5 */ /* 0x000fe40000010000 */
[----:B------:R-:W-:-:S01]  /*3180*/  FADD R226, R24, R226 ;  /* 0x000000e218e27221 */ /* 0x000fc20000000000 */
[----:B------:R-:W-:Y:S01]  /*3190*/  FADD R225, R25, R225 ;  /* 0x000000e119e17221 */ /* 0x000fe20000000000 */
[----:B------:R1:W-:Y:S01]  /*31a0*/  STL [R1+0x90], R227 ;  /* 0x000090e301007387 */ /* 0x0003e20000100800 */
[----:B------:R-:W-:-:S01]  /*31b0*/  FADD R224, R26, R224 ;  /* 0x000000e01ae07221 */ /* 0x000fc20000000000 */
[----:B------:R-:W-:Y:S01]  /*31c0*/  FADD R223, R27, R223 ;  /* 0x000000df1bdf7221 */ /* 0x000fe20000000000 */
[----:B------:R-:W-:-:S01]  /*31d0*/  FADD R222, R28, R222 ;  /* 0x000000de1cde7221 */ /* 0x000fc20000000000 */
[----:B------:R-:W-:Y:S01]  /*31e0*/  FADD R221, R29, R221 ;  /* 0x000000dd1ddd7221 */ /* 0x000fe20000000000 */
[----:B-1----:R-:W3:Y:S04]  /*31f0*/  LDL.LU R227, [R1+0x30] ;  /* 0x0000300001e37983 */ /* 0x002ee80000300800 */
[----:B------:R1:W-:Y:S01]  /*3200*/  STL [R1+0x94], R226 ;  /* 0x000094e201007387 */ /* 0x0003e20000100800 */
[----:B------:R-:W-:-:S01]  /*3210*/  FADD R220, R30, R220 ;  /* 0x000000dc1edc7221 */ /* 0x000fc20000000000 */
[----:B------:R-:W-:-:S02]  /*3220*/  FADD R219, R31, R219 ;  /* 0x000000db1fdb7221 */ /* 0x000fc40000000000 */
[----:B-1----:R-:W4:Y:S04]  /*3230*/  LDL.LU R226, [R1+0x2c] ;  /* 0x00002c0001e27983 */ /* 0x002f280000300800 */
[----:B------:R1:W-:Y:S01]  /*3240*/  STL [R1+0x98], R225 ;  /* 0x000098e101007387 */ /* 0x0003e20000100800 */
[----:B------:R-:W-:-:S03]  /*3250*/  FADD R218, R32, R218 ;  /* 0x000000da20da7221 */ /* 0x000fc60000000000 */
[----:B-1----:R-:W2:Y:S04]  /*3260*/  LDL.LU R225, [R1+0x28] ;  /* 0x0000280001e17983 */ /* 0x002ea80000300800 */
        /* <DEDUP_REMOVED lines=9> */
[----:B------:R1:W-:Y:S04]  /*3300*/  STL [R1+0xa8], R221 ;  /* 0x0000a8dd01007387 */ /* 0x0003e80000100800 */
        /* <DEDUP_REMOVED lines=12> */
[----:B-1----:R-:W2:Y:S01]  /*33d0*/  LDL.LU R215, [R1] ;  /* 0x0000000001d77983 */ /* 0x002ea20000300800 */
[----:B------:R-:W-:-:S01]  /*33e0*/  FADD R214, R36, R214 ;  /* 0x000000d624d67221 */ /* 0x000fc20000000000 */
[----:B------:R-:W-:Y:S01]  /*33f0*/  FADD R213, R37, R213 ;  /* 0x000000d525d57221 */ /* 0x000fe20000000000 */
[----:B------:R-:W-:-:S01]  /*3400*/  FADD R212, R38, R212 ;  /* 0x000000d426d47221 */ /* 0x000fc20000000000 */
[----:B------:R-:W-:Y:S01]  /*3410*/  FADD R211, R39, R211 ;  /* 0x000000d327d37221 */ /* 0x000fe20000000000 */
[----:B------:R-:W-:-:S01]  /*3420*/  FADD R210, R40, R210 ;  /* 0x000000d228d27221 */ /* 0x000fc20000000000 */
[----:B------:R-:W-:Y:S01]  /*3430*/  STL [R1+0xc4], R214 ;  /* 0x0000c4d601007387 */ /* 0x000fe20000100800 */
        /* <DEDUP_REMOVED lines=11> */
[----:B------:R1:W-:Y:S01]  /*34f0*/  STL [R1+0xd0], R211 ;  /* 0x0000d0d301007387 */ /* 0x0003e20000100800 */
[----:B------:R-:W-:-:S01]  /*3500*/  FADD R200, R50, R200 ;  /* 0x000000c832c87221 */ /* 0x000fc20000000000 */
[----:B------:R-:W-:Y:S01]  /*3510*/  FADD R199, R51, R199 ;  /* 0x000000c733c77221 */ /* 0x000fe20000000000 */
        /* <DEDUP_REMOVED lines=69> */
[----:B-----5:R-:W-:Y:S01]  /*3970*/  FADD R0, R121, R0 ;  /* 0x0000000079007221 */ /* 0x020fe20000000000 */
[----:B---3--:R-:W-:-:S01]  /*3980*/  FADD R227, R134, R227 ;  /* 0x000000e386e37221 */ /* 0x008fc20000000000 */
[----:B----4-:R-:W-:Y:S01]  /*3990*/  FADD R226, R133, R226 ;  /* 0x000000e285e27221 */ /* 0x010fe20000000000 */
[----:B--2---:R-:W-:-:S01]  /*39a0*/  FADD R225, R132, R225 ;  /* 0x000000e184e17221 */ /* 0x004fc20000000000 */
        /* <DEDUP_REMOVED lines=9> */
[----:B------:R-:W-:-:S05]  /*3a40*/  FADD R215, R122, R215 ;  /* 0x000000d77ad77221 */ /* 0x000fca0000000000 */
[----:B------:R2:W-:Y:S04]  /*3a50*/  STL [R1], R215 ;  /* 0x000000d701007387 */ /* 0x0005e80000100800 */
[----:B------:R3:W-:Y:S04]  /*3a60*/  STL [R1+0x4], R216 ;  /* 0x000004d801007387 */ /* 0x0007e80000100800 */
        /* <DEDUP_REMOVED lines=8> */
[----:B-1----:R-:W4:Y:S04]  /*3af0*/  LDL.LU R211, [R1+0x34] ;  /* 0x0000340001d37983 */ /* 0x002f280000300800 */
[----:B------:R1:W-:Y:S04]  /*3b00*/  STL [R1+0x28], R225 ;  /* 0x000028e101007387 */ /* 0x0003e80000100800 */
[----:B------:R-:W4:Y:S04]  /*3b10*/  LDL.LU R212, [R1+0x38] ;  /* 0x0000380001d47983 */ /* 0x000f280000300800 */
[----:B------:R1:W-:Y:S04]  /*3b20*/  STL [R1+0x2c], R226 ;  /* 0x00002ce201007387 */ /* 0x0003e80000100800 */
[----:B------:R-:W4:Y:S04]  /*3b30*/  LDL.LU R213, [R1+0x3c] ;  /* 0x00003c0001d57983 */ /* 0x000f280000300800 */
[----:B------:R1:W-:Y:S04]  /*3b40*/  STL [R1+0x30], R227 ;  /* 0x000030e301007387 */ /* 0x0003e80000100800 */
[----:B------:R-:W4:Y:S04]  /*3b50*/  LDL.LU R214, [R1+0x40] ;  /* 0x0000400001d67983 */ /* 0x000f280000300800 */
[----:B--2---:R-:W2:Y:S04]  /*3b60*/  LDL.LU R215, [R1+0x44] ;  /* 0x0000440001d77983 */ /* 0x004ea80000300800 */
[----:B---3--:R-:W3:Y:S04]  /*3b70*/  LDL.LU R216, [R1+0x48] ;  /* 0x0000480001d87983 */ /* 0x008ee80000300800 */
[----:B----4-:R-:W4:Y:S04]  /*3b80*/  LDL.LU R217, [R1+0x4c] ;  /* 0x00004c0001d97983 */ /* 0x010f280000300800 */
[----:B0-----:R-:W4:Y:S04]  /*3b90*/  LDL.LU R218, [R1+0x50] ;  /* 0x0000500001da7983 */ /* 0x001f280000300800 */
[----:B------:R-:W4:Y:S04]  /*3ba0*/  LDL.LU R219, [R1+0x54] ;  /* 0x0000540001db7983 */ /* 0x000f280000300800 */
[----:B------:R-:W4:Y:S04]  /*3bb0*/  LDL.LU R220, [R1+0x58] ;  /* 0x0000580001dc7983 */ /* 0x000f280000300800 */
[----:B------:R-:W4:Y:S04]  /*3bc0*/  LDL.LU R221, [R1+0x5c] ;  /* 0x00005c0001dd7983 */ /* 0x000f280000300800 */
[----:B------:R-:W4:Y:S04]  /*3bd0*/  LDL.LU R222, [R1+0x60] ;  /* 0x0000600001de7983 */ /* 0x000f280000300800 */
[----:B------:R-:W4:Y:S04]  /*3be0*/  LDL.LU R223, [R1+0x64] ;  /* 0x0000640001df7983 */ /* 0x000f280000300800 */
[----:B------:R-:W4:Y:S04]  /*3bf0*/  LDL.LU R224, [R1+0x68] ;  /* 0x0000680001e07983 */ /* 0x000f280000300800 */
[----:B-1----:R-:W4:Y:S04]  /*3c00*/  LDL.LU R225, [R1+0x6c] ;  /* 0x00006c0001e17983 */ /* 0x002f280000300800 */
[----:B------:R-:W4:Y:S04]  /*3c10*/  LDL.LU R226, [R1+0x70] ;  /* 0x0000700001e27983 */ /* 0x000f280000300800 */
[----:B------:R-:W4:Y:S01]  /*3c20*/  LDL.LU R227, [R1+0x74] ;  /* 0x0000740001e37983 */ /* 0x000f220000300800 */
[----:B------:R-:W-:-:S05]  /*3c30*/  FADD R211, R135, R211 ;  /* 0x000000d387d37221 */ /* 0x000fca0000000000 */
[----:B------:R0:W-:Y:S01]  /*3c40*/  STL [R1+0x34], R211 ;  /* 0x000034d301007387 */ /* 0x0001e20000100800 */
[----:B------:R-:W-:-:S03]  /*3c50*/  FADD R212, R136, R212 ;  /* 0x000000d488d47221 */ /* 0x000fc60000000000 */
[----:B0-----:R1:W5:Y:S01]  /*3c60*/  LDL.LU R211, [R1+0xd0] ;  /* 0x0000d00001d37983 */ /* 0x0013620000300800 */
[----:B------:R-:W-:-:S03]  /*3c70*/  FADD R213, R137, R213 ;  /* 0x000000d589d57221 */ /* 0x000fc60000000000 */
[----:B------:R0:W-:Y:S01]  /*3c80*/  STL [R1+0x38], R212 ;  /* 0x000038d401007387 */ /* 0x0001e20000100800 */
[----:B------:R-:W-:-:S01]  /*3c90*/  FADD R214, R138, R214 ;  /* 0x000000d68ad67221 */ /* 0x000fc20000000000 */
[----:B--2---:R-:W-:Y:S02]  /*3ca0*/  FADD R215, R139, R215 ;  /* 0x000000d78bd77221 */ /* 0x004fe40000000000 */
[----:B0-----:R1:W5:Y:S01]  /*3cb0*/  LDL.LU R212, [R1+0xcc] ;  /* 0x0000cc0001d47983 */ /* 0x0013620000300800 */
[----:B---3--:R-:W-:-:S03]  /*3cc0*/  FADD R216, R140, R216 ;  /* 0x000000d88cd87221 */ /* 0x008fc60000000000 */
[----:B------:R0:W-:Y:S01]  /*3cd0*/  STL [R1+0x3c], R213 ;  /* 0x00003cd501007387 */ /* 0x0001e20000100800 */
[----:B----4-:R-:W-:-:S03]  /*3ce0*/  FADD R217, R141, R217 ;  /* 0x000000d98dd97221 */ /* 0x010fc60000000000 */
[----:B0-----:R1:W5:Y:S01]  /*3cf0*/  LDL.LU R213, [R1+0xc8] ;  /* 0x0000c80001d57983 */ /* 0x0013620000300800 */
[----:B------:R-:W-:-:S03]  /*3d00*/  FADD R218, R142, R218 ;  /* 0x000000da8eda7221 */ /* 0x000fc60000000000 */
[----:B------:R0:W-:Y:S01]  /*3d10*/  STL [R1+0x40], R214 ;  /* 0x000040d601007387 */ /* 0x0001e20000100800 */
[----:B------:R-:W-:-:S01]  /*3d20*/  FADD R219, R143, R219 ;  /* 0x000000db8fdb7221 */ /* 0x000fc20000000000 */
[----:B------:R-:W-:Y:S02]  /*3d30*/  FADD R220, R144, R220 ;  /* 0x000000dc90dc7221 */ /* 0x000fe40000000000 */
[----:B0-----:R1:W5:Y:S04]  /*3d40*/  LDL.LU R214, [R1+0xc4] ;  /* 0x0000c40001d67983 */ /* 0x0013680000300800 */
[----:B------:R0:W-:Y:S01]  /*3d50*/  STL [R1+0x44], R215 ;  /* 0x000044d701007387 */ /* 0x0001e20000100800 */
[----:B------:R-:W-:-:S01]  /*3d60*/  FADD R221, R145, R221 ;  /* 0x000000dd91dd7221 */ /* 0x000fc20000000000 */
[----:B------:R-:W-:-:S02]  /*3d70*/  FADD R222, R146, R222 ;  /* 0x000000de92de7221 */ /* 0x000fc40000000000 */
[----:B0-----:R1:W5:Y:S04]  /*3d80*/  LDL.LU R215, [R1+0xc0] ;  /* 0x0000c00001d77983 */ /* 0x0013680000300800 */
[----:B------:R0:W-:Y:S01]  /*3d90*/  STL [R1+0x48], R216 ;  /* 0x000048d801007387 */ /* 0x0001e20000100800 */
[----:B------:R-:W-:-:S03]  /*3da0*/  FADD R223, R147, R223 ;  /* 0x000000df93df7221 */ /* 0x000fc60000000000 */
        /* <DEDUP_REMOVED lines=13> */
[----:B------:R0:W-:Y:S04]  /*3e80*/  STL [R1+0x5c], R221 ;  /* 0x00005cdd01007387 */ /* 0x0001e80000100800 */
        /* <DEDUP_REMOVED lines=12> */
[----:B0-----:R1:W5:Y:S01]  /*3f50*/  LDL.LU R227, [R1+0x90] ;  /* 0x0000900001e37983 */ /* 0x0013620000300800 */
[----:B------:R-:W-:-:S05]  /*3f60*/  UMOV UR6, URZ ;  /* 0x0000003f00067c82 */ /* 0x000fca0008000000 */
.L_x_28:
[----:B------:R-:W-:Y:S05]  /*3f70*/  @!P1 BRA `(.L_x_29) ;  /* 0x0000000000049947 */ /* 0x000fea0003800000 */
[----:B------:R-:W-:Y:S01]  /*3f80*/  BPT.TRAP 0x1 ;  /* 0x000000040000795c */ /* 0x000fe20000300000 */
.L_x_29:
[----:B------:R3:W-:Y:S04]  /*3f90*/  STL [R1+0x94], R2 ;  /* 0x0000940201007387 */ /* 0x0007e80000100800 */
[----:B---3--:R-:W3:Y:S04]  /*3fa0*/  LDL R2, [R1+0x78] ;  /* 0x0000780001027983 */ /* 0x008ee80000100800 */
[----:B-----5:R4:W-:Y:S04]  /*3fb0*/  STL [R1+0x90], R0 ;  /* 0x0000900001007387 */ /* 0x0209e80000100800 */
[----:B----4-:R-:W4:Y:S01]  /*3fc0*/  LDL R0, [R1+0x7c] ;  /* 0x00007c0001007983 */ /* 0x010f220000100800 */
[----:B0-----:R-:W-:Y:S01]  /*3fd0*/  IMAD.U32 R229, RZ, RZ, UR17 ;  /* 0x00000011ffe57e24 */ /* 0x001fe2000f8e00ff */
[----:B---3--:R-:W-:-:S02]  /*3fe0*/  ISETP.NE.AND P0, PT, R2, RZ, PT ;  /* 0x000000ff0200720c */ /* 0x008fc40003f05270 */
[----:B------:R0:W5:Y:S11]  /*3ff0*/  LDL.LU R2, [R1+0x94] ;  /* 0x0000940001027983 */ /* 0x0001760000300800 */
[----:B------:R-:W-:-:S05]  /*4000*/  @P0 LEA R229, R229, UR14, 0x3 ;  /* 0x0000000ee5e50c11 */ /* 0x000fca000f8e18ff */
[----:B------:R-:W-:-:S05]  /*4010*/  @P0 VIADD R229, R229, 0x20 ;  /* 0x00000020e5e50836 */ /* 0x000fca0000000000 */
[----:B----4-:R-:W-:Y:S02]  /*4020*/  @P0 PRMT R229, R0, 0x654, R229 ;  /* 0x0000065400e50816 */ /* 0x010fe400000000e5 */
[----:B------:R0:W5:Y:S01]  /*4030*/  LDL.LU R0, [R1+0x90] ;  /* 0x0000900001007983 */ /* 0x0001620000300800 */
[----:B------:R-:W-:Y:S01]  /*4040*/  UISETP.GT.U32.AND UP0, UPT, UR13, 0x1, UPT ;  /* 0x000000010d00788c */ /* 0x000fe2000bf04070 */
[----:B------:R0:W-:Y:S05]  /*4050*/  @P0 SYNCS.ARRIVE.TRANS64.RED.A1T0 RZ, [R229+URZ], RZ ;  /* 0x000000ffe5ff09a7 */ /* 0x0001ea000810043f */
[----:B------:R-:W-:-:S13]  /*4060*/  PLOP3.LUT P0, PT, PT, PT, UP0, 0x80, 0x0 ;  /* 0x000000000000781c */ /* 0x000fda0003f0f008 */
[----:B0-----:R-:W-:Y:S05]  /*4070*/  @P0 BRA `(.L_x_30) ;  /* 0x0000000000040947 */ /* 0x001fea0003800000 */
[----:B------:R-:W-:Y:S01]  /*4080*/  BPT.TRAP 0x1 ;  /* 0x000000040000795c */ /* 0x000fe20000300000 */
.L_x_30:
[----:B------:R-:W-:Y:S01]  /*4090*/  UIADD3 UR16, UR16, 0x1, URZ ;  /* 0x0000000110107890 */ /* 0x000fe2000fffe03f */
[C---:B------:R-:W-:Y:S01]  /*40a0*/  ISETP.GT.AND P0, PT, R228.reuse, 0x1, PT ;  /* 0x00000001e400780c */ /* 0x040fe20003f04270 */
[----:B------:R-:W-:Y:S01]  /*40b0*/  UIADD3 UR17, UR17, 0x1, URZ ;  /* 0x0000000111117890 */ /* 0x000fe2000fffe03f */
[----:B------:R-:W-:Y:S01]  /*40c0*/  VIADD R228, R228, 0xffffffff ;  /* 0xffffffffe4e47836 */ /* 0x000fe20000000000 */
[----:B------:R-:W-:Y:S02]  /*40d0*/  UISETP.NE.AND UP0, UPT, UR16, 0x4, UPT ;  /* 0x000000041000788c */ /* 0x000fe4000bf05270 */
[----:B------:R-:W-:Y:S02]  /*40e0*/  UISETP.NE.AND UP1, UPT, UR17, 0x4, UPT ;  /* 0x000000041100788c */ /* 0x000fe4000bf25270 */
[----:B------:R-:W-:Y:S02]  /*40f0*/  USEL UR8, URZ, 0x1, UP0 ;  /* 0x000000013f087887 */ /* 0x000fe40008000000 */
[----:B------:R-:W-:-:S02]  /*4100*/  USEL UR16, UR16, URZ, UP0 ;  /* 0x0000003f10107287 */ /* 0x000fc40008000000 */
[----:B------:R-:W-:Y:S02]  /*4110*/  USEL UR17, UR17, URZ, UP1 ;  /* 0x0000003f11117287 */ /* 0x000fe40008800000 */
[----:B------:R-:W-:Y:S01]  /*4120*/  LOP3.LUT R227, R227, UR8, RZ, 0x3c, !PT ;  /* 0x00000008e3e37c12 */ /* 0x000fe2000f8e3cff */
[----:B------:R-:W-:Y:S01]  /*4130*/  UMOV UR8, 0x1 ;  /* 0x0000000100087882 */ /* 0x000fe20000000000 */
[----:B------:R-:W-:Y:S08]  /*4140*/  @P0 BRA `(.L_x_31) ;  /* 0xffffffec007c0947 */ /* 0x000ff0000383ffff */
.L_x_23:
[----:B------:R-:W-:-:S04]  /*4150*/  UISETP.NE.AND UP0, UPT, UR6, URZ, UPT ;  /* 0x0000003f0600728c */ /* 0x000fc8000bf05270 */
[----:B------:R-:W-:-:S06]  /*4160*/  USEL UR6, URZ, 0x1, !UP0 ;  /* 0x000000013f067887 */ /* 0x000fcc000c000000 */
[----:B------:R-:W-:-:S13]  /*4170*/  ISETP.NE.AND P0, PT, RZ, UR6, PT ;  /* 0x00000006ff007c0c */ /* 0x000fda000bf05270 */
[----:B------:R-:W-:Y:S05]  /*4180*/  @!P0 BRA `(.L_x_32) ;  /* 0x0000000c00dc8947 */ /* 0x000fea0003800000 */
[----:B------:R-:W3:Y:S04]  /*4190*/  LDL.LU R227, [R1+0x74] ;  /* 0x0000740001e37983 */ /* 0x000ee80000300800 */
[----:B---3--:R0:W-:Y:S04]  /*41a0*/  STL [R1+0x90], R227 ;  /* 0x000090e301007387 */ /* 0x0081e80000100800 */
[----:B0-----:R-:W3:Y:S04]  /*41b0*/  LDL.LU R227, [R1+0x70] ;  /* 0x0000700001e37983 */ /* 0x001ee80000300800 */
        /* <DEDUP_REMOVED lines=55> */
[----:B0-----:R-:W3:Y:S01]  /*4530*/  LDL.LU R227, [R1] ;  /* 0x0000000001e37983 */ /* 0x001ee20000300800 */
[----:B------:R-:W-:-:S02]  /*4540*/  WARPGROUP.DEPBAR.LE gsb0, 0x0 ;  /* 0x00008000000079c5 */ /* 0x000fc40000010000 */
[----:B------:R-:W-:Y:S01]  /*4550*/  FADD R226, R24, R226 ;  /* 0x000000e218e27221 */ /* 0x000fe20000000000 */
        /* <DEDUP_REMOVED lines=95> */
[----:B-----5:R-:W-:Y:S01]  /*4b50*/  FADD R2, R120, R2 ;  /* 0x0000000278027221 */ /* 0x020fe20000000000 */
[----:B------:R-:W-:Y:S01]  /*4b60*/  FADD R0, R121, R0 ;  /* 0x0000000079007221 */ /* 0x000fe20000000000 */
[----:B---3--:R-:W-:-:S05]  /*4b70*/  FADD R227, R122, R227 ;  /* 0x000000e37ae37221 */ /* 0x008fca0000000000 */
[----:B------:R0:W-:Y:S04]  /*4b80*/  STL [R1], R227 ;  /* 0x000000e301007387 */ /* 0x0001e80000100800 */
[----:B0-----:R-:W3:Y:S02]  /*4b90*/  LDL.LU R227, [R1+0x100] ;  /* 0x0001000001e37983 */ /* 0x001ee40000300800 */
[----:B---3--:R-:W-:-:S05]  /*4ba0*/  FADD R227, R123, R227 ;  /* 0x000000e37be37221 */ /* 0x008fca0000000000 */
[----:B------:R0:W-:Y:S04]  /*4bb0*/  STL [R1+0x4], R227 ;  /* 0x000004e301007387 */ /* 0x0001e80000100800 */
        /* <DEDUP_REMOVED lines=83> */
[----:B------:R0:W-:Y:S02]  /*50f0*/  STL [R1+0x74], R227 ;  /* 0x000074e301007387 */ /* 0x0001e40000100800 */
.L_x_32:
[----:B------:R-:W-:Y:S02]  /*5100*/  WARPGROUP.DEPBAR.LE gsb0, 0x0 ;  /* 0x00008000000079c5 */ /* 0x000fe40000010000 */
[----:B------:R-:W3:Y:S02]  /*5110*/  LDC R24, c[0x0][0x28c] ;  /* 0x0000a300ff187b82 */ /* 0x000ee40000000800 */
[----:B---3--:R-:W-:-:S13]  /*5120*/  ISETP.GE.AND P0, PT, R24, 0x1, PT ;  /* 0x000000011800780c */ /* 0x008fda0003f06270 */
[----:B------:R-:W-:Y:S05]  /*5130*/  @!P0 BRA `(.L_x_33) ;  /* 0x0000000000608947 */ /* 0x000fea0003800000 */
[----:B------:R-:W-:-:S06]  /*5140*/  UISETP.NE.AND UP0, UPT, UR22, 0x3, UPT ;  /* 0x000000031600788c */ /* 0x000fcc000bf05270 */
[----:B------:R-:W-:-:S13]  /*5150*/  PLOP3.LUT P0, PT, PT, PT, UP0, 0x80, 0x0 ;  /* 0x000000000000781c */ /* 0x000fda0003f0f008 */
[----:B------:R-:W-:Y:S05]  /*5160*/  @!P0 BRA `(.L_x_34) ;  /* 0x0000000000048947 */ /* 0x000fea0003800000 */
[----:B------:R-:W-:Y:S01]  /*5170*/  BPT.TRAP 0x1 ;  /* 0x000000040000795c */ /* 0x000fe20000300000 */
.L_x_34:
[----:B-----5:R3:W-:Y:S04]  /*5180*/  STL [R1+0x90], R0 ;  /* 0x0000900001007387 */ /* 0x0207e80000100800 */
[----:B0-----:R-:W4:Y:S04]  /*5190*/  LDL R227, [R1+0x7c] ;  /* 0x00007c0001e37983 */ /* 0x001f280000100800 */
[----:B---3--:R-:W3:Y:S01]  /*51a0*/  LDL R0, [R1+0x78] ;  /* 0x0000780001007983 */ /* 0x008ee20000100800 */
[----:B------:R-:W-:Y:S01]  /*51b0*/  UISETP.LT.AND UP1, UPT, UR12, 0x1, UPT ;  /* 0x000000010c00788c */ /* 0x000fe2000bf21270 */
[----:B------:R-:W-:Y:S01]  /*51c0*/  IMAD.U32 R25, RZ, RZ, UR14 ;  /* 0x0000000eff197e24 */ /* 0x000fe2000f8e00ff */
[----:B---3--:R-:W-:-:S02]  /*51d0*/  ISETP.NE.AND P0, PT, R0, RZ, PT ;  /* 0x000000ff0000720c */ /* 0x008fc40003f05270 */
[----:B------:R3:W5:Y:S11]  /*51e0*/  LDL.LU R0, [R1+0x90] ;  /* 0x0000900001007983 */ /* 0x0007760000300800 */
[----:B------:R-:W-:-:S05]  /*51f0*/  VOTEU.ANY UP0, P0 ;  /* 0x00000000003f7886 */ /* 0x000fca0000000100 */
[----:B------:R-:W-:-:S04]  /*5200*/  @UP0 USEL UR6, UR12, 0x1, UP1 ;  /* 0x000000010c060887 */ /* 0x000fc80008800000 */
[----:B------:R-:W-:-:S06]  /*5210*/  @UP0 UIADD3 UR6, UR5, UR12, -UR6 ;  /* 0x0000000c05060290 */ /* 0x000fcc000fffe806 */
[----:B------:R-:W-:-:S04]  /*5220*/  IMAD.U32 R24, RZ, RZ, UR6 ;  /* 0x00000006ff187e24 */ /* 0x000fc8000f8e00ff */
[----:B------:R-:W-:-:S05]  /*5230*/  @P0 IMAD.SHL.U32 R24, R24, 0x8, RZ ;  /* 0x0000000818180824 */ /* 0x000fca00078e00ff */
[----:B------:R-:W-:Y:S01]  /*5240*/  @P0 LOP3.LUT R24, R24, 0x18, RZ, 0xc0, !PT ;  /* 0x0000001818180812 */ /* 0x000fe200078ec0ff */
[----:B------:R-:W-:-:S03]  /*5250*/  UISETP.GT.U32.AND UP0, UPT, UR13, 0x1, UPT ;  /* 0x000000010d00788c */ /* 0x000fc6000bf04070 */
[----:B------:R-:W-:-:S04]  /*5260*/  @P0 IADD3 R24, R25, 0x20, R24 ;  /* 0x0000002019180810 */ /* 0x000fc80007ffe018 */
[----:B----4-:R-:W-:-:S04]  /*5270*/  @P0 PRMT R24, R227, 0x654, R24 ;  /* 0x00000654e3180816 */ /* 0x010fc80000000018 */
[----:B------:R3:W-:Y:S01]  /*5280*/  @P0 SYNCS.ARRIVE.TRANS64.RED.A1T0 RZ, [R24+URZ], RZ ;  /* 0x000000ff18ff09a7 */ /* 0x0007e2000810043f */
[----:B------:R-:W-:-:S13]  /*5290*/  PLOP3.LUT P0, PT, PT, PT, UP0, 0x80, 0x0 ;  /* 0x000000000000781c */ /* 0x000fda0003f0f008 */
[----:B---3--:R-:W-:Y:S05]  /*52a0*/  @P0 BRA `(.L_x_33) ;  /* 0x0000000000040947 */ /* 0x008fea0003800000 */
[----:B------:R-:W-:Y:S01]  /*52b0*/  BPT.TRAP 0x1 ;  /* 0x000000040000795c */ /* 0x000fe20000300000 */
.L_x_33:
[----:B-----5:R3:W-:Y:S01]  /*52c0*/  STL [R1+0x94], R2 ;  /* 0x0000940201007387 */ /* 0x0207e20000100800 */
[----:B------:R-:W4:Y:S01]  /*52d0*/  LDC R28, c[0x0][0x288] ;  /* 0x0000a200ff1c7b82 */ /* 0x000f220000000800 */
[----:B------:R-:W-:Y:S02]  /*52e0*/  ULDC UR6, c[0x0][0x284] ;  /* 0x0000a10000067ab9 */ /* 0x000fe40000000800 */
[----:B------:R0:W-:Y:S01]  /*52f0*/  STL [R1+0x90], R0 ;  /* 0x0000900001007387 */ /* 0x0001e20000100800 */
[----:B---3--:R-:W3:Y:S03]  /*5300*/  S2R R2, SR_TID.X ;  /* 0x0000000000027919 */ /* 0x008ee60000002100 */
[----:B0-----:R-:W2:Y:S04]  /*5310*/  LDL.LU R0, [R1+0x8c] ;  /* 0x00008c0001007983 */ /* 0x001ea80000300800 */
[----:B------:R-:W4:Y:S01]  /*5320*/  LDL.LU R227, [R1+0x88] ;  /* 0x0000880001e37983 */ /* 0x000f220000300800 */
[----:B---3--:R-:W-:-:S02]  /*5330*/  SHF.R.U32.HI R24, RZ, 0x2, R2 ;  /* 0x00000002ff187819 */ /* 0x008fc40000011602 */
[----:B------:R-:W-:Y:S02]  /*5340*/  SHF.R.U32.HI R27, RZ, 0x7, R2 ;  /* 0x00000007ff1b7819 */ /* 0x000fe40000011602 */
[----:B------:R-:W-:Y:S02]  /*5350*/  LOP3.LUT R26, R2, 0x60, RZ, 0xc0, !PT ;  /* 0x00000060021a7812 */ /* 0x000fe400078ec0ff */
[----:B------:R-:W-:Y:S02]  /*5360*/  LOP3.LUT R25, R24, 0x7, RZ, 0xc0, !PT ;  /* 0x0000000718197812 */ /* 0x000fe400078ec0ff */
[----:B------:R-:W-:Y:S02]  /*5370*/  LOP3.LUT R24, R27, 0x1, RZ, 0xc0, !PT ;  /* 0x000000011b187812 */ /* 0x000fe400078ec0ff */
[----:B------:R-:W-:-:S03]  /*5380*/  SHF.R.U32.HI R26, RZ, 0x1, R26 ;  /* 0x00000001ff1a7819 */ /* 0x000fc6000001161a */
[----:B------:R-:W-:Y:S01]  /*5390*/  IMAD.SHL.U32 R30, R24, 0x40, RZ ;  /* 0x00000040181e7824 */ /* 0x000fe200078e00ff */
[----:B------:R-:W-:-:S04]  /*53a0*/  IADD3 R27, RZ, -R26, -R25 ;  /* 0x8000001aff1b7210 */ /* 0x000fc80007ffe819 */
[----:B------:R-:W-:Y:S01]  /*53b0*/  LOP3.LUT R25, R30, 0x40, R25, 0xe2, !PT ;  /* 0x000000401e197812 */ /* 0x000fe200078ee219 */
[----:B------:R-:W-:Y:S01]  /*53c0*/  IMAD R29, R24, -0x40, R27 ;  /* 0xffffffc0181d7824 */ /* 0x000fe200078e021b */
[C---:B------:R-:W-:Y:S01]  /*53d0*/  LOP3.LUT R24, R2.reuse, 0x3, RZ, 0xc0, !PT ;  /* 0x0000000302187812 */ /* 0x040fe200078ec0ff */
[----:B------:R-:W-:Y:S02]  /*53e0*/  IMAD.SHL.U32 R27, R2, 0x2, RZ ;  /* 0x00000002021b7824 */ /* 0x000fe400078e00ff */
[----:B------:R0:W5:Y:S01]  /*53f0*/  LDL.LU R2, [R1+0x94] ;  /* 0x0000940001027983 */ /* 0x0001620000300800 */
[C---:B--2---:R-:W-:Y:S02]  /*5400*/  IMAD.SHL.U32 R30, R0.reuse, 0x80, RZ ;  /* 0x00000080001e7824 */ /* 0x044fe400078e00ff */
[----:B------:R-:W-:Y:S02]  /*5410*/  IMAD.WIDE R32, R0, 0x80, RZ ;  /* 0x0000008000207825 */ /* 0x000fe400078e02ff */
[----:B------:R0:W5:Y:S02]  /*5420*/  LDL.LU R0, [R1+0x90] ;  /* 0x0000900001007983 */ /* 0x0001640000300800 */
[----:B----4-:R-:W-:-:S05]  /*5430*/  IMAD.SHL.U32 R35, R227, 0x100, RZ ;  /* 0x00000100e3237824 */ /* 0x010fca00078e00ff */
[----:B------:R-:W-:-:S04]  /*5440*/  ISETP.GE.AND P0, PT, R35, R28, PT ;  /* 0x0000001c2300720c */ /* 0x000fc80003f06270 */
[----:B------:R-:W-:Y:S01]  /*5450*/  ISETP.GE.OR P0, PT, R30, UR6, P0 ;  /* 0x000000061e007c0c */ /* 0x000fe20008706670 */
[----:B------:R-:W-:Y:S01]  /*5460*/  IMAD R24, R24, -0x2, R28 ;  /* 0xfffffffe18187824 */ /* 0x000fe200078e021c */
[----:B------:R-:W-:Y:S02]  /*5470*/  LOP3.LUT R27, R27, 0x6, RZ, 0xc0, !PT ;  /* 0x000000061b1b7812 */ /* 0x000fe400078ec0ff */
[----:B------:R-:W-:Y:S01]  /*5480*/  IADD3 R38, -R30, UR6, R29 ;  /* 0x000000061e267c10 */ /* 0x000fe2000fffe11d */
[----:B------:R-:W-:Y:S01]  /*5490*/  IMAD.IADD R35, R24, 0x1, -R35 ;  /* 0x0000000118237824 */ /* 0x000fe200078e0a23 */
[----:B------:R-:W-:Y:S01]  /*54a0*/  PRMT R28, R27, 0x6540, R227 ;  /* 0x000065401b1c7816 */ /* 0x000fe200000000e3 */
[----:B------:R-:W-:Y:S01]  /*54b0*/  IMAD.MOV.U32 R34, RZ, RZ, -0x1 ;  /* 0xffffffffff227424 */ /* 0x000fe200078e00ff */
[----:B------:R-:W-:-:S05]  /*54c0*/  LOP3.LUT R39, R32, R25, R26, 0xfe, !PT ;  /* 0x0000001920277212 */ /* 0x000fca00078efe1a */
[----:B0-----:R-:W-:Y:S05]  /*54d0*/  @P0 BRA `(.L_x_35) ;  /* 0x0000008c00bc0947 */ /* 0x001fea0003800000 */
[----:B------:R-:W0:Y:S01]  /*54e0*/  LDC.64 R26, c[0x0][0x5c8] ;  /* 0x00017200ff1a7b82 */ /* 0x000e220000000a00 */
[----:B------:R-:W-:Y:S01]  /*54f0*/  USHF.R.S32.HI UR7, URZ, 0x1f, UR23 ;  /* 0x0000001f3f077899 */ /* 0x000fe20008011417 */
[--C-:B------:R-:W-:Y:S01]  /*5500*/  SHF.R.S32.HI R29, RZ, 0x1f, R28.reuse ;  /* 0x0000001fff1d7819 */ /* 0x100fe2000001141c */
[----:B------:R-:W-:Y:S01]  /*5510*/  ULDC.64 UR8, c[0x0][0x5d0] ;  /* 0x0001740000087ab9 */ /* 0x000fe20000000a00 */
[----:B------:R-:W-:Y:S01]  /*5520*/  BSSY B0, `(.L_x_35) ;  /* 0x00008ea000007945 */ /* 0x000fe20003800000 */
[----:B------:R-:W-:Y:S02]  /*5530*/  UIMAD UR6, UR7, UR8, URZ ;  /* 0x00000008070672a4 */ /* 0x000fe4000f8e023f */
[----:B------:R-:W-:Y:S02]  /*5540*/  IMAD.U32 R25, RZ, RZ, UR8 ;  /* 0x00000008ff197e24 */ /* 0x000fe4000f8e00ff */
[----:B------:R-:W-:Y:S02]  /*5550*/  UIMAD UR6, UR23, UR9, UR6 ;  /* 0x00000009170672a4 */ /* 0x000fe4000f8e0206 */
[----:B------:R-:W-:Y:S01]  /*5560*/  IMAD.WIDE.U32 R24, R25, UR23, R28 ;  /* 0x0000001719187c25 */ /* 0x000fe2000f8e001c */
[----:B------:R-:W-:-:S03]  /*5570*/  ULDC.64 UR8, c[0x0][0x5c0] ;  /* 0x0001700000087ab9 */ /* 0x000fc60000000a00 */
[----:B------:R-:W-:Y:S02]  /*5580*/  VIADD R25, R25, UR6 ;  /* 0x0000000619197c36 */ /* 0x000fe40008000000 */
[-C--:B0-----:R-:W-:Y:S02]  /*5590*/  IMAD R30, R33, R26.reuse, RZ ;  /* 0x0000001a211e7224 */ /* 0x081fe400078e02ff */
[----:B------:R-:W-:-:S04]  /*55a0*/  IMAD.WIDE.U32 R24, R39, R26, R24 ;  /* 0x0000001a27187225 */ /* 0x000fc800078e0018 */
[----:B------:R-:W-:-:S04]  /*55b0*/  IMAD R31, R39, R27, R30 ;  /* 0x0000001b271f7224 */ /* 0x000fc800078e021e */
[----:B------:R-:W-:Y:S01]  /*55c0*/  IMAD.IADD R30, R25, 0x1, R31 ;  /* 0x00000001191e7824 */ /* 0x000fe200078e021f */
[----:B------:R-:W-:Y:S02]  /*55d0*/  LEA R25, P0, R26, R24, 0x3 ;  /* 0x000000181a197211 */ /* 0x000fe400078018ff */
[----:B------:R-:W-:Y:S02]  /*55e0*/  IADD3 R24, P1, R24, UR8, RZ ;  /* 0x0000000818187c10 */ /* 0x000fe4000ff3e0ff */
[----:B------:R-:W-:Y:S02]  /*55f0*/  LEA.HI.X R27, R26, R30, R27, 0x3, P0 ;  /* 0x0000001e1a1b7211 */ /* 0x000fe400000f1c1b */
[----:B------:R-:W-:Y:S02]  /*5600*/  FSETP.NEU.AND P0, PT, RZ, UR21, PT ;  /* 0x00000015ff007c0b */ /* 0x000fe4000bf0d000 */
[----:B------:R-:W-:Y:S02]  /*5610*/  IADD3 R26, P3, R25, UR8, RZ ;  /* 0x00000008191a7c10 */ /* 0x000fe4000ff7e0ff */
[----:B------:R-:W-:-:S02]  /*5620*/  IADD3.X R25, R30, UR9, RZ, P1, !PT ;  /* 0x000000091e197c10 */ /* 0x000fc40008ffe4ff */
[----:B------:R-:W-:-:S07]  /*5630*/  IADD3.X R27, R27, UR9, RZ, P3, !PT ;  /* 0x000000091b1b7c10 */ /* 0x000fce0009ffe4ff */
[----:B------:R-:W-:Y:S05]  /*5640*/  @!P0 BRA `(.L_x_36) ;  /* 0x0000006800dc8947 */ /* 0x000fea0003800000 */
[----:B------:R-:W-:Y:S01]  /*5650*/  ULDC.64 UR8, c[0x0][0x5b8] ;  /* 0x00016e0000087ab9 */ /* 0x000fe20000000a00 */
[----:B------:R-:W-:Y:S01]  /*5660*/  ISETP.GE.AND P0, PT, R38, 0x1, PT ;  /* 0x000000012600780c */ /* 0x000fe20003f06270 */
[----:B------:R-:W-:Y:S02]  /*5670*/  UIMAD UR6, UR7, UR8, URZ ;  /* 0x00000008070672a4 */ /* 0x000fe4000f8e023f */
[----:B------:R-:W-:Y:S01]  /*5680*/  IMAD.U32 R31, RZ, RZ, UR8 ;  /* 0x00000008ff1f7e24 */ /* 0x000fe2000f8e00ff */
[----:B------:R-:W-:Y:S01]  /*5690*/  BSSY B1, `(.L_x_37) ;  /* 0x0000010000017945 */ /* 0x000fe20003800000 */
[----:B------:R-:W-:Y:S01]  /*56a0*/  ISETP.LT.OR P4, PT, R35, 0x1, !P0 ;  /* 0x000000012300780c */ /* 0x000fe20004781670 */
[----:B------:R-:W-:Y:S02]  /*56b0*/  UIMAD UR6, UR23, UR9, UR6 ;  /* 0x00000009170672a4 */ /* 0x000fe4000f8e0206 */
[----:B------:R-:W-:Y:S01]  /*56c0*/  IMAD.WIDE.U32 R28, R31, UR23, R28 ;  /* 0x000000171f1c7c25 */ /* 0x000fe2000f8e001c */
[----:B------:R-:W-:-:S03]  /*56d0*/  ULDC.64 UR8, c[0x0][0x5a8] ;  /* 0x00016a0000087ab9 */ /* 0x000fc60000000a00 */
[----:B------:R-:W-:Y:S02]  /*56e0*/  IMAD.MOV.U32 R30, RZ, RZ, R28 ;  /* 0x000000ffff1e7224 */ /* 0x000fe400078e001c */
[----:B------:R-:W-:Y:S01]  /*56f0*/  VIADD R31, R29, UR6 ;  /* 0x000000061d1f7c36 */ /* 0x000fe20008000000 */
[----:B------:R-:W-:Y:S02]  /*5700*/  ULDC.64 UR6, c[0x0][0x5b0] ;  /* 0x00016c0000067ab9 */ /* 0x000fe40000000a00 */
[----:B------:R-:W-:Y:S02]  /*5710*/  IMAD R36, R33, UR6, RZ ;  /* 0x0000000621247c24 */ /* 0x000fe4000f8e02ff */
[----:B------:R-:W-:-:S04]  /*5720*/  IMAD.WIDE.U32 R28, R39, UR6, R30 ;  /* 0x00000006271c7c25 */ /* 0x000fc8000f8e001e */
[--C-:B------:R-:W-:Y:S01]  /*5730*/  IMAD R37, R39, UR7, R36.reuse ;  /* 0x0000000727257c24 */ /* 0x100fe2000f8e0224 */
[----:B------:R-:W-:Y:S02]  /*5740*/  IADD3 R28, P1, R28, UR8, RZ ;  /* 0x000000081c1c7c10 */ /* 0x000fe4000ff3e0ff */
[----:B------:R-:W-:Y:S02]  /*5750*/  PRMT R36, RZ, 0x7610, R36 ;  /* 0x00007610ff247816 */ /* 0x000fe40000000024 */
[----:B------:R-:W-:Y:S01]  /*5760*/  IADD3.X R29, R29, UR9, R37, P1, !PT ;  /* 0x000000091d1d7c10 */ /* 0x000fe20008ffe425 */
[----:B------:R-:W-:Y:S08]  /*5770*/  @P4 BRA `(.L_x_38) ;  /* 0x0000000000044947 */ /* 0x000ff00003800000 */
[----:B------:R0:W5:Y:S02]  /*5780*/  LDG.E.U8 R36, desc[UR18][R28.64] ;  /* 0x000000121c247981 */ /* 0x000164000c1e1100 */
.L_x_38:
[----:B------:R-:W-:Y:S05]  /*5790*/  BSYNC B1 ;  /* 0x0000000000017941 */ /* 0x000fea0003800000 */
.L_x_37:
[----:B-----5:R-:W-:Y:S01]  /*57a0*/  LOP3.LUT R36, R36, 0xff, RZ, 0xc0, !PT ;  /* 0x000000ff24247812 */ /* 0x020fe200078ec0ff */
[----:B------:R-:W-:Y:S01]  /*57b0*/  BSSY B1, `(.L_x_39) ;  /* 0x000000b000017945 */ /* 0x000fe20003800000 */
[----:B------:R-:W-:Y:S02]  /*57c0*/  ISETP.LT.OR P3, PT, R35, 0x2, !P0 ;  /* 0x000000022300780c */ /* 0x000fe40004761670 */
[----:B------:R-:W-:-:S05]  /*57d0*/  F2FP.F16.E4M3.UNPACK_B R36, R36 ;  /* 0x00000024ff24723e */ /* 0x000fca00020006ff */
[----:B------:R-:W-:-:S05]  /*57e0*/  HADD2.F32 R36, -RZ, R36.H0_H0 ;  /* 0x20000024ff247230 */ /* 0x000fca0000004100 */
[----:B------:R-:W-:Y:S01]  /*57f0*/  FMUL R37, R36, UR21 ;  /* 0x0000001524257c20 */ /* 0x000fe20008400000 */
[----:B------:R-:W-:-:S03]  /*5800*/  PRMT R36, RZ, 0x7610, R36 ;  /* 0x00007610ff247816 */ /* 0x000fc60000000024 */
[----:B------:R-:W-:-:S05]  /*5810*/  FFMA R37, R226, UR20, R37 ;  /* 0x00000014e2257c23 */ /* 0x000fca0008000025 */
[----:B------:R-:W-:-:S05]  /*5820*/  F2FP.SATFINITE.E4M3.F32.PACK_AB_MERGE_C R37, RZ, R37, RZ ;  /* 0x00000025ff25723e */ /* 0x000fca00048070ff */
[----:B------:R2:W-:Y:S01]  /*5830*/  @!P4 STG.E.U8 desc[UR18][R24.64], R37 ;  /* 0x000000251800c986 */ /* 0x0005e2000c101112 */
[----:B------:R-:W-:Y:S05]  /*5840*/  @P3 BRA `(.L_x_40) ;  /* 0x0000000000043947 */ /* 0x000fea0003800000 */
[----:B------:R3:W5:Y:S02]  /*5850*/  LDG.E.U8 R36, desc[UR18][R28.64+0x1] ;  /* 0x000001121c247981 */ /* 0x000764000c1e1100 */
.L_x_40:
[----:B------:R-:W-:Y:S05]  /*5860*/  BSYNC B1 ;  /* 0x0000000000017941 */ /* 0x000fea0003800000 */
.L_x_39:
[----:B-----5:R-:W-:Y:S01]  /*5870*/  LOP3.LUT R36, R36, 0xff, RZ, 0xc0, !PT ;  /* 0x000000ff24247812 */ /* 0x020fe200078ec0ff */
[----:B------:R-:W-:Y:S01]  /*5880*/  BSSY B1, `(.L_x_41) ;  /* 0x0000013000017945 */ /* 0x000fe20003800000 */
[----:B--2---:R-:W-:Y:S02]  /*5890*/  IADD3 R37, P1, R39, 0x8, RZ ;  /* 0x0000000827257810 */ /* 0x004fe40007f3e0ff */
[----:B------:R-:W-:-:S03]  /*58a0*/  F2FP.F16.E4M3.UNPACK_B R36, R36 ;  /* 0x00000024ff24723e */ /* 0x000fc600020006ff */
[----:B------:R-:W-:Y:S01]  /*58b0*/  IMAD.X R32, RZ, RZ, R33, P1 ;  /* 0x000000ffff207224 */ /* 0x000fe200008e0621 */
[----:B------:R-:W-:Y:S01]  /*58c0*/  ISETP.GE.AND P1, PT, R38, 0x9, PT ;  /* 0x000000092600780c */ /* 0x000fe20003f26270 */
[----:B------:R-:W-:Y:S02]  /*58d0*/  HADD2.F32 R36, -RZ, R36.H0_H0 ;  /* 0x20000024ff247230 */ /* 0x000fe40000004100 */
[----:B------:R-:W-:Y:S01]  /*58e0*/  IMAD R32, R32, UR6, RZ ;  /* 0x0000000620207c24 */ /* 0x000fe2000f8e02ff */
[----:B------:R-:W-:Y:S01]  /*58f0*/  ISETP.LT.OR P5, PT, R35, 0x1, !P1 ;  /* 0x000000012300780c */ /* 0x000fe20004fa1670 */
[----:B------:R-:W-:-:S04]  /*5900*/  IMAD.WIDE.U32 R30, R37, UR6, R30 ;  /* 0x00000006251e7c25 */ /* 0x000fc8000f8e001e */
[----:B------:R-:W-:Y:S01]  /*5910*/  FMUL R36, R36, UR21 ;  /* 0x0000001524247c20 */ /* 0x000fe20008400000 */
[----:B------:R-:W-:-:S03]  /*5920*/  IMAD R37, R37, UR7, R32 ;  /* 0x0000000725257c24 */ /* 0x000fc6000f8e0220 */
[----:B------:R-:W-:Y:S01]  /*5930*/  FFMA R36, R225, UR20, R36 ;  /* 0x00000014e1247c23 */ /* 0x000fe20008000024 */
[----:B------:R-:W-:Y:S02]  /*5940*/  IADD3 R30, P4, R30, UR8, RZ ;  /* 0x000000081e1e7c10 */ /* 0x000fe4000ff9e0ff */
[----:B------:R-:W-:Y:S02]  /*5950*/  PRMT R32, RZ, 0x7610, R32 ;  /* 0x00007610ff207816 */ /* 0x000fe40000000020 */
[----:B------:R-:W-:Y:S02]  /*5960*/  F2FP.SATFINITE.E4M3.F32.PACK_AB_MERGE_C R33, RZ, R36, RZ ;  /* 0x00000024ff21723e */ /* 0x000fe400048070ff */
[----:B------:R-:W-:-:S03]  /*5970*/  IADD3.X R31, R31, UR9, R37, P4, !PT ;  /* 0x000000091f1f7c10 */ /* 0x000fc6000a7fe425 */
[----:B------:R2:W-:Y:S01]  /*5980*/  @!P3 STG.E.U8 desc[UR18][R24.64+0x1], R33 ;  /* 0x000001211800b986 */ /* 0x0005e2000c101112 */
[----:B------:R-:W-:Y:S05]  /*5990*/  @P5 BRA `(.L_x_42) ;  /* 0x0000000000045947 */ /* 0x000fea0003800000 */
[----:B------:R4:W5:Y:S02]  /*59a0*/  LDG.E.U8 R32, desc[UR18][R30.64] ;  /* 0x000000121e207981 */ /* 0x000964000c1e1100 */
.L_x_42:
[----:B------:R-:W-:Y:S05]  /*59b0*/  BSYNC B1 ;  /* 0x0000000000017941 */ /* 0x000fea0003800000 */
.L_x_41:
[----:B-----5:R-:W-:Y:S01]  /*59c0*/  LOP3.LUT R32, R32, 0xff, RZ, 0xc0, !PT ;  /* 0x000000ff20207812 */ /* 0x020fe200078ec0ff */
[----:B------:R-:W-:Y:S01]  /*59d0*/  BSSY B1, `(.L_x_43) ;  /* 0x000000b000017945 */ /* 0x000fe20003800000 */
[----:B------:R-:W-:Y:S02]  /*59e0*/  ISETP.LT.OR P3, PT, R35, 0x2, !P1 ;  /* 0x000000022300780c */ /* 0x000fe40004f61670 */
[----:B------:R-:W-:-:S05]  /*59f0*/  F2FP.F16.E4M3.UNPACK_B R32, R32 ;  /* 0x00000020ff20723e */ /* 0x000fca00020006ff */
[----:B------:R-:W-:-:S05]  /*5a00*/  HADD2.F32 R32, -RZ, R32.H0_H0 ;  /* 0x20000020ff207230 */ /* 0x000fca0000004100 */
[----:B--2---:R-:W-:Y:S01]  /*5a10*/  FMUL R33, R32, UR21 ;  /* 0x0000001520217c20 */ /* 0x004fe20008400000 */
[----:B------:R-:W-:-:S03]  /*5a20*/  PRMT R32, RZ, 0x7610, R32 ;  /* 0x00007610ff207816 */ /* 0x000fc60000000020 */
[----:B------:R-:W-:-:S05]  /*5a30*/  FFMA R33, R224, UR20, R33 ;  /* 0x00000014e0217c23 */ /* 0x000fca0008000021 */
[----:B------:R-:W-:-:S05]  /*5a40*/  F2FP.SATFINITE.E4M3.F32.PACK_AB_MERGE_C R33, RZ, R33, RZ ;  /* 0x00000021ff21723e */ /* 0x000fca00048070ff */
[----:B------:R2:W-:Y:S01]  /*5a50*/  @!P5 STG.E.U8 desc[UR18][R26.64], R33 ;  /* 0x000000211a00d986 */ /* 0x0005e2000c101112 */
[----:B------:R-:W-:Y:S05]  /*5a60*/  @P3 BRA `(.L_x_44) ;  /* 0x0000000000043947 */ /* 0x000fea0003800000 */
[----:B------:R0:W5:Y:S02]  /*5a70*/  LDG.E.U8 R32, desc[UR18][R30.64+0x1] ;  /* 0x000001121e207981 */ /* 0x000164000c1e1100 */
.L_x_44:
[----:B------:R-:W-:Y:S05]  /*5a80*/  BSYNC B1 ;  /* 0x0000000000017941 */ /* 0x000fea0003800000 */
.L_x_43:
[----:B-----5:R-:W-:Y:S01]  /*5a90*/  LOP3.LUT R32, R32, 0xff, RZ, 0xc0, !PT ;  /* 0x000000ff20207812 */ /* 0x020fe200078ec0ff */
[----:B------:R-:W-:Y:S01]  /*5aa0*/  BSSY B1, `(.L_x_45) ;  /* 0x000000b000017945 */ /* 0x000fe20003800000 */
[----:B------:R-:W-:Y:S02]  /*5ab0*/  ISETP.LT.OR P4, PT, R35, 0x9, !P0 ;  /* 0x000000092300780c */ /* 0x000fe40004781670 */
[----:B------:R-:W-:-:S05]  /*5ac0*/  F2FP.F16.E4M3.UNPACK_B R32, R32 ;  /* 0x00000020ff20723e */ /* 0x000fca00020006ff */
[----:B------:R-:W-:-:S05]  /*5ad0*/  HADD2.F32 R32, -RZ, R32.H0_H0 ;  /* 0x20000020ff207230 */ /* 0x000fca0000004100 */
[----:B------:R-:W-:-:S04]  /*5ae0*/  FMUL R32, R32, UR21 ;  /* 0x0000001520207c20 */ /* 0x000fc80008400000 */
[----:B------:R-:W-:-:S05]  /*5af0*/  FFMA R32, R223, UR20, R32 ;  /* 0x00000014df207c23 */ /* 0x000fca0008000020 */
[----:B--2---:R-:W-:Y:S02]  /*5b00*/  F2FP.SATFINITE.E4M3.F32.PACK_AB_MERGE_C R33, RZ, R32, RZ ;  /* 0x00000020ff21723e */ /* 0x004fe400048070ff */
[----:B------:R-:W-:-:S03]  /*5b10*/  PRMT R32, RZ, 0x7610, R32 ;  /* 0x00007610ff207816 */ /* 0x000fc60000000020 */
[----:B------:R2:W-:Y:S01]  /*5b20*/  @!P3 STG.E.U8 desc[UR18][R26.64+0x1], R33 ;  /* 0x000001211a00b986 */ /* 0x0005e2000c101112 */
[----:B------:R-:W-:Y:S05]  /*5b30*/  @P4 BRA `(.L_x_46) ;  /* 0x0000000000044947 */ /* 0x000fea0003800000 */
[----:B------:R0:W5:Y:S02]  /*5b40*/  LDG.E.U8 R32, desc[UR18][R28.64+0x8] ;  /* 0x000008121c207981 */ /* 0x000164000c1e1100 */
.L_x_46:
[----:B------:R-:W-:Y:S05]  /*5b50*/  BSYNC B1 ;  /* 0x0000000000017941 */ /* 0x000fea0003800000 */
.L_x_45:
        /* <DEDUP_REMOVED lines=12> */
.L_x_48:
[----:B------:R-:W-:Y:S05]  /*5c20*/  BSYNC B1 ;  /* 0x0000000000017941 */ /* 0x000fea0003800000 */
.L_x_47:
        /* <DEDUP_REMOVED lines=12> */
.L_x_50:
[----:B------:R-:W-:Y:S05]  /*5cf0*/  BSYNC B1 ;  /* 0x0000000000017941 */ /* 0x000fea0003800000 */
.L_x_49:
        /* <DEDUP_REMOVED lines=12> */
.L_x_52:
[----:B------:R-:W-:Y:S05]  /*5dc0*/  BSYNC B1 ;  /* 0x0000000000017941 */ /* 0x000fea0003800000 */
.L_x_51:
        /* <DEDUP_REMOVED lines=12> */
.L_x_54:
[----:B------:R-:W-:Y:S05]  /*5e90*/  BSYNC B1 ;  /* 0x0000000000017941 */ /* 0x000fea0003800000 */
.L_x_53:
        /* <DEDUP_REMOVED lines=12> */
.L_x_56:
[----:B------:R-:W-:Y:S05]  /*5f60*/  BSYNC B1 ;  /* 0x0000000000017941 */ /* 0x000fea0003800000 */
.L_x_55:
        /* <DEDUP_REMOVED lines=12> */
.L_x_58:
[----:B------:R-:W-:Y:S05]  /*6030*/  BSYNC B1 ;  /* 0x0000000000017941 */ /* 0x000fea0003800000 */
.L_x_57:
        /* <DEDUP_REMOVED lines=12> */
.L_x_60:
[----:B------:R-:W-:Y:S05]  /*6100*/  BSYNC B1 ;  /* 0x0000000000017941 */ /* 0x000fea0003800000 */
.L_x_59:
        /* <DEDUP_REMOVED lines=12> */
.L_x_62:
[----:B------:R-:W-:Y:S05]  /*61d0*/  BSYNC B1 ;  /* 0x0000000000017941 */ /* 0x000fea0003800000 */
.L_x_61:
        /* <DEDUP_REMOVED lines=12> */
.L_x_64:
[----:B------:R-:W-:Y:S05]  /*62a0*/  BSYNC B1 ;  /* 0x0000000000017941 */ /* 0x000fea0003800000 */
.L_x_63:
        /* <DEDUP_REMOVED lines=12> */
.L_x_66:
[----:B------:R-:W-:Y:S05]  /*6370*/  BSYNC B1 ;  /* 0x0000000000017941 */ /* 0x000fea0003800000 */
.L_x_65:
        /* <DEDUP_REMOVED lines=12> */
.L_x_68:
[----:B------:R-:W-:Y:S05]  /*6440*/  BSYNC B1 ;  /* 0x0000000000017941 */ /* 0x000fea0003800000 */
.L_x_67:
        /* <DEDUP_REMOVED lines=12> */
.L_x_70:
[----:B------:R-:W-:Y:S05]  /*6510*/  BSYNC B1 ;  /* 0x0000000000017941 */ /* 0x000fea0003800000 */
.L_x_69:
        /* <DEDUP_REMOVED lines=12> */
.L_x_72:
[----:B------:R-:W-:Y:S05]  /*65e0*/  BSYNC B1 ;  /* 0x0000000000017941 */ /* 0x000fea0003800000 */
.L_x_71:
        /* <DEDUP_REMOVED lines=12> */
.L_x_74:
[----:B------:R-:W-:Y:S05]  /*66b0*/  BSYNC B1 ;  /* 0x0000000000017941 */ /* 0x000fea0003800000 */
.L_x_73:
        /* <DEDUP_REMOVED lines=12> */
.L_x_76:
[----:B------:R-:W-:Y:S05]  /*6780*/  BSYNC B1 ;  /* 0x0000000000017941 */ /* 0x000fea0003800000 */
.L_x_75:
        /* <DEDUP_REMOVED lines=12> */
.L_x_78:
[----:B------:R-:W-:Y:S05]  /*6850*/  BSYNC B1 ;  /* 0x0000000000017941 */ /* 0x000fea0003800000 */
.L_x_77:
        /* <DEDUP_REMOVED lines=12> */
.L_x_80:
[----:B------:R-:W-:Y:S05]  /*6920*/  BSYNC B1 ;  /* 0x0000000000017941 */ /* 0x000fea0003800000 */
.L_x_79:
        /* <DEDUP_REMOVED lines=12> */
.L_x_82:
[----:B------:R-:W-:Y:S05]  /*69f0*/  BSYNC B1 ;  /* 0x0000000000017941 */ /* 0x000fea0003800000 */
.L_x_81:
        /* <DEDUP_REMOVED lines=12> */
.L_x_84:
[----:B------:R-:W-:Y:S05]  /*6ac0*/  BSYNC B1 ;  /* 0x0000000000017941 */ /* 0x000fea0003800000 */
.L_x_83:
        /* <DEDUP_REMOVED lines=12> */
.L_x_86:
[----:B------:R-:W-:Y:S05]  /*6b90*/  BSYNC B1 ;  /* 0x0000000000017941 */ /* 0x000fea0003800000 */
.L_x_85:
        /* <DEDUP_REMOVED lines=12> */
.L_x_88:
[----:B------:R-:W-:Y:S05]  /*6c60*/  BSYNC B1 ;  /* 0x0000000000017941 */ /* 0x000fea0003800000 */
.L_x_87:
        /* <DEDUP_REMOVED lines=12> */
.L_x_90:
[----:B------:R-:W-:Y:S05]  /*6d30*/  BSYNC B1 ;  /* 0x0000000000017941 */ /* 0x000fea0003800000 */
.L_x_89:
        /* <DEDUP_REMOVED lines=12> */
.L_x_92:
[----:B------:R-:W-:Y:S05]  /*6e00*/  BSYNC B1 ;  /* 0x0000000000017941 */ /* 0x000fea0003800000 */
.L_x_91:
        /* <DEDUP_REMOVED lines=12> */
.L_x_94:
[----:B------:R-:W-:Y:S05]  /*6ed0*/  BSYNC B1 ;  /* 0x0000000000017941 */ /* 0x000fea0003800000 */
.L_x_93:
        /* <DEDUP_REMOVED lines=12> */
.L_x_96:
[----:B------:R-:W-:Y:S05]  /*6fa0*/  BSYNC B1 ;  /* 0x0000000000017941 */ /* 0x000fea0003800000 */
.L_x_95:
        /* <DEDUP_REMOVED lines=12> */
.L_x_98:
[----:B------:R-:W-:Y:S05]  /*7070*/  BSYNC B1 ;  /* 0x0000000000017941 */ /* 0x000fea0003800000 */
.L_x_97:
        /* <DEDUP_REMOVED lines=12> */
.L_x_100:
[----:B------:R-:W-:Y:S05]  /*7140*/  BSYNC B1 ;  /* 0x0000000000017941 */ /* 0x000fea0003800000 */
.L_x_99:
        /* <DEDUP_REMOVED lines=12> */
.L_x_102:
[----:B------:R-:W-:Y:S05]  /*7210*/  BSYNC B1 ;  /* 0x0000000000017941 */ /* 0x000fea0003800000 */
.L_x_101:
        /* <DEDUP_REMOVED lines=12> */
.L_x_104:
[----:B------:R-:W-:Y:S05]  /*72e0*/  BSYNC B1 ;  /* 0x0000000000017941 */ /* 0x000fea0003800000 */
.L_x_103:
        /* <DEDUP_REMOVED lines=12> */
.L_x_106:
[----:B------:R-:W-:Y:S05]  /*73b0*/  BSYNC B1 ;  /* 0x0000000000017941 */ /* 0x000fea0003800000 */
.L_x_105:
        /* <DEDUP_REMOVED lines=12> */
.L_x_108:
[----:B------:R-:W-:Y:S05]  /*7480*/  BSYNC B1 ;  /* 0x0000000000017941 */ /* 0x000fea0003800000 */
.L_x_107:
        /* <DEDUP_REMOVED lines=12> */
.L_x_110:
[----:B------:R-:W-:Y:S05]  /*7550*/  BSYNC B1 ;  /* 0x0000000000017941 */ /* 0x000fea0003800000 */
.L_x_109:
        /* <DEDUP_REMOVED lines=12> */
.L_x_112:
[----:B------:R-:W-:Y:S05]  /*7620*/  BSYNC B1 ;  /* 0x0000000000017941 */ /* 0x000fea0003800000 */
.L_x_111:
        /* <DEDUP_REMOVED lines=12> */
.L_x_114:
[----:B------:R-:W-:Y:S05]  /*76f0*/  BSYNC B1 ;  /* 0x0000000000017941 */ /* 0x000fea0003800000 */
.L_x_113:
        /* <DEDUP_REMOVED lines=12> */
.L_x_116:
[----:B------:R-:W-:Y:S05]  /*77c0*/  BSYNC B1 ;  /* 0x0000000000017941 */ /* 0x000fea0003800000 */
.L_x_115:
        /* <DEDUP_REMOVED lines=12> */
.L_x_118:
[----:B------:R-:W-:Y:S05]  /*7890*/  BSYNC B1 ;  /* 0x0000000000017941 */ /* 0x000fea0003800000 */
.L_x_117:
        /* <DEDUP_REMOVED lines=12> */
.L_x_120:
[----:B------:R-:W-:Y:S05]  /*7960*/  BSYNC B1 ;  /* 0x0000000000017941 */ /* 0x000fea0003800000 */
.L_x_119:
        /* <DEDUP_REMOVED lines=12> */
.L_x_122:
[----:B------:R-:W-:Y:S05]  /*7a30*/  BSYNC B1 ;  /* 0x0000000000017941 */ /* 0x000fea0003800000 */
.L_x_121:
        /* <DEDUP_REMOVED lines=12> */
.L_x_124:
[----:B------:R-:W-:Y:S05]  /*7b00*/  BSYNC B1 ;  /* 0x0000000000017941 */ /* 0x000fea0003800000 */
.L_x_123:
        /* <DEDUP_REMOVED lines=12> */
.L_x_126:
[----:B------:R-:W-:Y:S05]  /*7bd0*/  BSYNC B1 ;  /* 0x0000000000017941 */ /* 0x000fea0003800000 */
.L_x_125:
        /* <DEDUP_REMOVED lines=12> */
.L_x_128:
[----:B------:R-:W-:Y:S05]  /*7ca0*/  BSYNC B1 ;  /* 0x0000000000017941 */ /* 0x000fea0003800000 */
.L_x_127:
        /* <DEDUP_REMOVED lines=12> */
.L_x_130:
[----:B------:R-:W-:Y:S05]  /*7d70*/  BSYNC B1 ;  /* 0x0000000000017941 */ /* 0x000fea0003800000 */
.L_x_129:
        /* <DEDUP_REMOVED lines=12> */
.L_x_132:
[----:B------:R-:W-:Y:S05]  /*7e40*/  BSYNC B1 ;  /* 0x0000000000017941 */ /* 0x000fea0003800000 */
.L_x_131:
        /* <DEDUP_REMOVED lines=12> */
.L_x_134:
[----:B------:R-:W-:Y:S05]  /*7f10*/  BSYNC B1 ;  /* 0x0000000000017941 */ /* 0x000fea0003800000 */
.L_x_133:
        /* <DEDUP_REMOVED lines=12> */
.L_x_136:
[----:B------:R-:W-:Y:S05]  /*7fe0*/  BSYNC B1 ;  /* 0x0000000000017941 */ /* 0x000fea0003800000 */
.L_x_135:
        /* <DEDUP_REMOVED lines=12> */
.L_x_138:
[----:B------:R-:W-:Y:S05]  /*80b0*/  BSYNC B1 ;  /* 0x0000000000017941 */ /* 0x000fea0003800000 */
.L_x_137:
        /* <DEDUP_REMOVED lines=12> */
.L_x_140:
[----:B------:R-:W-:Y:S05]  /*8180*/  BSYNC B1 ;  /* 0x0000000000017941 */ /* 0x000fea0003800000 */
.L_x_139:
        /* <DEDUP_REMOVED lines=12> */
.L_x_142:
[----:B------:R-:W-:Y:S05]  /*8250*/  BSYNC B1 ;  /* 0x0000000000017941 */ /* 0x000fea0003800000 */
.L_x_141:
        /* <DEDUP_REMOVED lines=12> */
.L_x_144:
[----:B------:R-:W-:Y:S05]  /*8320*/  BSYNC B1 ;  /* 0x0000000000017941 */ /* 0x000fea0003800000 */
.L_x_143:
        /* <DEDUP_REMOVED lines=12> */
.L_x_146:
[----:B------:R-:W-:Y:S05]  /*83f0*/  BSYNC B1 ;  /* 0x0000000000017941 */ /* 0x000fea0003800000 */
.L_x_145:
        /* <DEDUP_REMOVED lines=12> */
.L_x_148:
[----:B------:R-:W-:Y:S05]  /*84c0*/  BSYNC B1 ;  /* 0x0000000000017941 */ /* 0x000fea0003800000 */
.L_x_147:
        /* <DEDUP_REMOVED lines=12> */
.L_x_150:
[----:B------:R-:W-:Y:S05]  /*8590*/  BSYNC B1 ;  /* 0x0000000000017941 */ /* 0x000fea0003800000 */
.L_x_149:
        /* <DEDUP_REMOVED lines=12> */
.L_x_152:
[----:B------:R-:W-:Y:S05]  /*8660*/  BSYNC B1 ;  /* 0x0000000000017941 */ /* 0x000fea0003800000 */
.L_x_151:
        /* <DEDUP_REMOVED lines=12> */
.L_x_154:
[----:B------:R-:W-:Y:S05]  /*8730*/  BSYNC B1 ;  /* 0x0000000000017941 */ /* 0x000fea0003800000 */
.L_x_153:
        /* <DEDUP_REMOVED lines=12> */
.L_x_156:
[----:B------:R-:W-:Y:S05]  /*8800*/  BSYNC B1 ;  /* 0x0000000000017941 */ /* 0x000fea0003800000 */
.L_x_155:
        /* <DEDUP_REMOVED lines=12> */
.L_x_158:
[----:B------:R-:W-:Y:S05]  /*88d0*/  BSYNC B1 ;  /* 0x0000000000017941 */ /* 0x000fea0003800000 */
.L_x_157:
        /* <DEDUP_REMOVED lines=12> */
.L_x_160:
[----:B------:R-:W-:Y:S05]  /*89a0*/  BSYNC B1 ;  /* 0x0000000000017941 */ /* 0x000fea0003800000 */
.L_x_159:
        /* <DEDUP_REMOVED lines=12> */
.L_x_162:
[----:B------:R-:W-:Y:S05]  /*8a70*/  BSYNC B1 ;  /* 0x0000000000017941 */ /* 0x000fea0003800000 */
.L_x_161:
        /* <DEDUP_REMOVED lines=12> */
.L_x_164:
[----:B------:R-:W-:Y:S05]  /*8b40*/  BSYNC B1 ;  /* 0x0000000000017941 */ /* 0x000fea0003800000 */
.L_x_163:
        /* <DEDUP_REMOVED lines=12> */
.L_x_166:
[----:B------:R-:W-:Y:S05]  /*8c10*/  BSYNC B1 ;  /* 0x0000000000017941 */ /* 0x000fea0003800000 */
.L_x_165:
        /* <DEDUP_REMOVED lines=12> */
.L_x_168:
[----:B------:R-:W-:Y:S05]  /*8ce0*/  BSYNC B1 ;  /* 0x0000000000017941 */ /* 0x000fea0003800000 */
.L_x_167:
        /* <DEDUP_REMOVED lines=12> */
.L_x_170:
[----:B------:R-:W-:Y:S05]  /*8db0*/  BSYNC B1 ;  /* 0x0000000000017941 */ /* 0x000fea0003800000 */
.L_x_169:
        /* <DEDUP_REMOVED lines=12> */
.L_x_172:
[----:B------:R-:W-:Y:S05]  /*8e80*/  BSYNC B1 ;  /* 0x0000000000017941 */ /* 0x000fea0003800000 */
.L_x_171:
        /* <DEDUP_REMOVED lines=12> */
.L_x_174:
[----:B------:R-:W-:Y:S05]  /*8f50*/  BSYNC B1 ;  /* 0x0000000000017941 */ /* 0x000fea0003800000 */
.L_x_173:
        /* <DEDUP_REMOVED lines=12> */
.L_x_176:
[----:B------:R-:W-:Y:S05]  /*9020*/  BSYNC B1 ;  /* 0x0000000000017941 */ /* 0x000fea0003800000 */
.L_x_175:
        /* <DEDUP_REMOVED lines=12> */
.L_x_178:
[----:B------:R-:W-:Y:S05]  /*90f0*/  BSYNC B1 ;  /* 0x0000000000017941 */ /* 0x000fea0003800000 */
.L_x_177:
        /* <DEDUP_REMOVED lines=12> */
.L_x_180:
[----:B------:R-:W-:Y:S05]  /*91c0*/  BSYNC B1 ;  /* 0x0000000000017941 */ /* 0x000fea0003800000 */
.L_x_179:
        /* <DEDUP_REMOVED lines=12> */
.L_x_182:
[----:B------:R-:W-:Y:S05]  /*9290*/  BSYNC B1 ;  /* 0x0000000000017941 */ /* 0x000fea0003800000 */
.L_x_181:
        /* <DEDUP_REMOVED lines=12> */
.L_x_184:
[----:B------:R-:W-:Y:S05]  /*9360*/  BSYNC B1 ;  /* 0x0000000000017941 */ /* 0x000fea0003800000 */
.L_x_183:
        /* <DEDUP_REMOVED lines=12> */
.L_x_186:
[----:B------:R-:W-:Y:S05]  /*9430*/  BSYNC B1 ;  /* 0x0000000000017941 */ /* 0x000fea0003800000 */
.L_x_185:
        /* <DEDUP_REMOVED lines=12> */
.L_x_188:
[----:B------:R-:W-:Y:S05]  /*9500*/  BSYNC B1 ;  /* 0x0000000000017941 */ /* 0x000fea0003800000 */
.L_x_187:
[----:B-----5:R-:W-:Y:S01]  /*9510*/  LOP3.LUT R32, R32, 0xff, RZ, 0xc0, !PT ;  /* 0x000000ff20207812 */ /* 0x020fe200078ec0ff */
[----:B------:R-:W-:Y:S01]  /*9520*/  BSSY B1, `(.L_x_189) ;  /* 0x000000b000017945 */ /* 0x000fe20003800000 */
[----:B------:R-:W-:Y:S02]  /*9530*/  ISETP.LT.OR P4, PT, R35, 0x99, !P0 ;  /* 0x000000992300780c */ /* 0x000fe40004781670 */
[----:B------:R-:W-:-:S05]  /*9540*/  F2FP.F16.E4M3.UNPACK_B R32, R32 ;  /* 0x00000020ff20723e */ /* 0x000fca00020006ff */
[----:B------:R-:W-:-:S05]  /*9550*/  HADD2.F32 R32, -RZ, R32.H0_H0 ;  /* 0x20000020ff207230 */ /* 0x000fca0000004100 */
[----:B------:R-:W-:-:S04]  /*9560*/  FMUL R32, R32, UR21 ;  /* 0x0000001520207c20 */ /* 0x000fc80008400000 */
[----:B------:R-:W-:Y:S01]  /*9570*/  FFMA R32, R23, UR20, R32 ;  /* 0x0000001417207c23 */ /* 0x000fe20008000020 */
[----:B------:R-:W-:-:S04]  /*9580*/  PRMT R23, RZ, 0x7610, R23 ;  /* 0x00007610ff177816 */ /* 0x000fc80000000017 */
[----:B--2---:R-:W-:-:S05]  /*9590*/  F2FP.SATFINITE.E4M3.F32.PACK_AB_MERGE_C R33, RZ, R32, RZ ;  /* 0x00000020ff21723e */ /* 0x004fca00048070ff */
[----:B------:R2:W-:Y:S01]  /*95a0*/  @!P3 STG.E.U8 desc[UR18][R26.64+0x91], R33 ;  /* 0x000091211a00b986 */ /* 0x0005e2000c101112 */
[----:B------:R-:W-:Y:S05]  /*95b0*/  @P4 BRA `(.L_x_190) ;  /* 0x0000000000044947 */ /* 0x000fea0003800000 */
[----:B------:R0:W5:Y:S02]  /*95c0*/  LDG.E.U8 R23, desc[UR18][R28.64+0x98] ;  /* 0x000098121c177981 */ /* 0x000164000c1e1100 */
.L_x_190:
[----:B------:R-:W-:Y:S05]  /*95d0*/  BSYNC B1 ;  /* 0x0000000000017941 */ /* 0x000fea0003800000 */
.L_x_189:
        /* <DEDUP_REMOVED lines=8> */
[----:B------:R-:W-:-:S05]  /*9660*/  F2FP.SATFINITE.E4M3.F32.PACK_AB_MERGE_C R23, RZ, R23, RZ ;  /* 0x00000017ff17723e */ /* 0x000fca00048070ff */
[----:B------:R0:W-:Y:S01]  /*9670*/  @!P4 STG.E.U8 desc[UR18][R24.64+0x98], R23 ;  /* 0x000098171800c986 */ /* 0x0001e2000c101112 */
[----:B------:R-:W-:Y:S05]  /*9680*/  @P3 BRA `(.L_x_192) ;  /* 0x0000000000043947 */ /* 0x000fea0003800000 */
[----:B------:R0:W5:Y:S02]  /*9690*/  LDG.E.U8 R22, desc[UR18][R28.64+0x99] ;  /* 0x000099121c167981 */ /* 0x000164000c1e1100 */
.L_x_192:
[----:B------:R-:W-:Y:S05]  /*96a0*/  BSYNC B1 ;  /* 0x0000000000017941 */ /* 0x000fea0003800000 */
.L_x_191:
        /* <DEDUP_REMOVED lines=8> */
[----:B0-----:R-:W-:-:S05]  /*9730*/  F2FP.SATFINITE.E4M3.F32.PACK_AB_MERGE_C R23, RZ, R22, RZ ;  /* 0x00000016ff17723e */ /* 0x001fca00048070ff */
[----:B------:R0:W-:Y:S01]  /*9740*/  @!P3 STG.E.U8 desc[UR18][R24.64+0x99], R23 ;  /* 0x000099171800b986 */ /* 0x0001e2000c101112 */
[----:B------:R-:W-:Y:S05]  /*9750*/  @P4 BRA `(.L_x_194) ;  /* 0x0000000000044947 */ /* 0x000fea0003800000 */
[----:B------:R0:W5:Y:S02]  /*9760*/  LDG.E.U8 R21, desc[UR18][R30.64+0x98] ;  /* 0x000098121e157981 */ /* 0x000164000c1e1100 */
.L_x_194:
[----:B------:R-:W-:Y:S05]  /*9770*/  BSYNC B1 ;  /* 0x0000000000017941 */ /* 0x000fea0003800000 */
.L_x_193:
        /* <DEDUP_REMOVED lines=12> */
.L_x_196:
[----:B------:R-:W-:Y:S05]  /*9840*/  BSYNC B1 ;  /* 0x0000000000017941 */ /* 0x000fea0003800000 */
.L_x_195:
        /* <DEDUP_REMOVED lines=12> */
.L_x_198:
[----:B------:R-:W-:Y:S05]  /*9910*/  BSYNC B1 ;  /* 0x0000000000017941 */ /* 0x000fea0003800000 */
.L_x_197:
        /* <DEDUP_REMOVED lines=12> */
.L_x_200:
[----:B------:R-:W-:Y:S05]  /*99e0*/  BSYNC B1 ;  /* 0x0000000000017941 */ /* 0x000fea0003800000 */
.L_x_199:
        /* <DEDUP_REMOVED lines=12> */
.L_x_202:
[----:B------:R-:W-:Y:S05]  /*9ab0*/  BSYNC B1 ;  /* 0x0000000000017941 */ /* 0x000fea0003800000 */
.L_x_201:
        /* <DEDUP_REMOVED lines=12> */
.L_x_204:
[----:B------:R-:W-:Y:S05]  /*9b80*/  BSYNC B1 ;  /* 0x0000000000017941 */ /* 0x000fea0003800000 */
.L_x_203:
        /* <DEDUP_REMOVED lines=12> */
.L_x_206:
[----:B------:R-:W-:Y:S05]  /*9c50*/  BSYNC B1 ;  /* 0x0000000000017941 */ /* 0x000fea0003800000 */
.L_x_205:
        /* <DEDUP_REMOVED lines=12> */
.L_x_208:
[----:B------:R-:W-:Y:S05]  /*9d20*/  BSYNC B1 ;  /* 0x0000000000017941 */ /* 0x000fea0003800000 */
.L_x_207:
        /* <DEDUP_REMOVED lines=12> */
.L_x_210:
[----:B------:R-:W-:Y:S05]  /*9df0*/  BSYNC B1 ;  /* 0x0000000000017941 */ /* 0x000fea0003800000 */
.L_x_209:
        /* <DEDUP_REMOVED lines=12> */
.L_x_212:
[----:B------:R-:W-:Y:S05]  /*9ec0*/  BSYNC B1 ;  /* 0x0000000000017941 */ /* 0x000fea0003800000 */
.L_x_211:
        /* <DEDUP_REMOVED lines=12> */
.L_x_214:
[----:B------:R-:W-:Y:S05]  /*9f90*/  BSYNC B1 ;  /* 0x0000000000017941 */ /* 0x000fea0003800000 */
.L_x_213:
        /* <DEDUP_REMOVED lines=12> */
.L_x_216:
[----:B------:R-:W-:Y:S05]  /*a060*/  BSYNC B1 ;  /* 0x0000000000017941 */ /* 0x000fea0003800000 */
.L_x_215:
        /* <DEDUP_REMOVED lines=12> */
.L_x_218:
[----:B------:R-:W-:Y:S05]  /*a130*/  BSYNC B1 ;  /* 0x0000000000017941 */ /* 0x000fea0003800000 */
.L_x_217:
        /* <DEDUP_REMOVED lines=12> */
.L_x_220:
[----:B------:R-:W-:Y:S05]  /*a200*/  BSYNC B1 ;  /* 0x0000000000017941 */ /* 0x000fea0003800000 */
.L_x_219:
        /* <DEDUP_REMOVED lines=12> */
.L_x_222:
[----:B------:R-:W-:Y:S05]  /*a2d0*/  BSYNC B1 ;  /* 0x0000000000017941 */ /* 0x000fea0003800000 */
.L_x_221:
        /* <DEDUP_REMOVED lines=12> */
.L_x_224:
[----:B------:R-:W-:Y:S05]  /*a3a0*/  BSYNC B1 ;  /* 0x0000000000017941 */ /* 0x000fea0003800000 */
.L_x_223:
        /* <DEDUP_REMOVED lines=12> */
.L_x_226:
[----:B------:R-:W-:Y:S05]  /*a470*/  BSYNC B1 ;  /* 0x0000000000017941 */ /* 0x000fea0003800000 */
.L_x_225:
        /* <DEDUP_REMOVED lines=12> */
.L_x_228:
[----:B------:R-:W-:Y:S05]  /*a540*/  BSYNC B1 ;  /* 0x0000000000017941 */ /* 0x000fea0003800000 */
.L_x_227:
        /* <DEDUP_REMOVED lines=12> */
.L_x_230:
[----:B------:R-:W-:Y:S05]  /*a610*/  BSYNC B1 ;  /* 0x0000000000017941 */ /* 0x000fea0003800000 */
.L_x_229:
        /* <DEDUP_REMOVED lines=12> */
.L_x_232:
[----:B------:R-:W-:Y:S05]  /*a6e0*/  BSYNC B1 ;  /* 0x0000000000017941 */ /* 0x000fea0003800000 */
.L_x_231:
[----:B-----5:R-:W-:Y:S01]  /*a6f0*/  LOP3.LUT R2, R2, 0xff, RZ, 0xc0, !PT ;  /* 0x000000ff02027812 */ /* 0x020fe200078ec0ff */
[----:B------:R-:W-:Y:S01]  /*a700*/  BSSY B1, `(.L_x_233) ;  /* 0x000000b000017945 */ /* 0x000fe20003800000 */
[----:B------:R-:W-:Y:S02]  /*a710*/  ISETP.LT.OR P4, PT, R35, 0xc1, !P1 ;  /* 0x000000c12300780c */ /* 0x000fe40004f81670 */
[----:B------:R-:W-:-:S05]  /*a720*/  F2FP.F16.E4M3.UNPACK_B R2, R2 ;  /* 0x00000002ff02723e */ /* 0x000fca00020006ff */
[----:B------:R-:W-:-:S05]  /*a730*/  HADD2.F32 R2, -RZ, R2.H0_H0 ;  /* 0x20000002ff027230 */ /* 0x000fca0000004100 */
[----:B0-----:R-:W-:-:S04]  /*a740*/  FMUL R3, R2, UR21 ;  /* 0x0000001502037c20 */ /* 0x001fc80008400000 */
[----:B------:R-:W-:Y:S01]  /*a750*/  FFMA R3, R0, UR20, R3 ;  /* 0x0000001400037c23 */ /* 0x000fe20008000003 */
[----:B------:R-:W-:-:S04]  /*a760*/  PRMT R0, RZ, 0x7610, R0 ;  /* 0x00007610ff007816 */ /* 0x000fc80000000000 */
[----:B------:R-:W-:-:S05]  /*a770*/  F2FP.SATFINITE.E4M3.F32.PACK_AB_MERGE_C R3, RZ, R3, RZ ;  /* 0x00000003ff03723e */ /* 0x000fca00048070ff */
[----:B------:R0:W-:Y:S01]  /*a780*/  @!P3 STG.E.U8 desc[UR18][R24.64+0xc1], R3 ;  /* 0x0000c1031800b986 */ /* 0x0001e2000c101112 */
[----:B------:R-:W-:Y:S05]  /*a790*/  @P4 BRA `(.L_x_234) ;  /* 0x0000000000044947 */ /* 0x000fea0003800000 */
[----:B------:R0:W5:Y:S02]  /*a7a0*/  LDG.E.U8 R0, desc[UR18][R30.64+0xc0] ;  /* 0x0000c0121e007981 */ /* 0x000164000c1e1100 */
.L_x_234:
[----:B------:R-:W-:Y:S05]  /*a7b0*/  BSYNC B1 ;  /* 0x0000000000017941 */ /* 0x000fea0003800000 */
.L_x_233:
[----:B------:R-:W2:Y:S01]  /*a7c0*/  LDL.LU R2, [R1] ;  /* 0x0000000001027983 */ /* 0x000ea20000300800 */
[----:B-----5:R-:W-:Y:S01]  /*a7d0*/  LOP3.LUT R0, R0, 0xff, RZ, 0xc0, !PT ;  /* 0x000000ff00007812 */ /* 0x020fe200078ec0ff */
[----:B------:R-:W-:Y:S01]  /*a7e0*/  BSSY B1, `(.L_x_235) ;  /* 0x000000b000017945 */ /* 0x000fe20003800000 */
[----:B------:R-:W-:Y:S02]  /*a7f0*/  ISETP.LT.OR P3, PT, R35, 0xc2, !P1 ;  /* 0x000000c22300780c */ /* 0x000fe40004f61670 */
[----:B------:R-:W-:-:S05]  /*a800*/  F2FP.F16.E4M3.UNPACK_B R0, R0 ;  /* 0x00000000ff00723e */ /* 0x000fca00020006ff */
[----:B------:R-:W-:-:S05]  /*a810*/  HADD2.F32 R0, -RZ, R0.H0_H0 ;  /* 0x20000000ff007230 */ /* 0x000fca0000004100 */
[----:B------:R-:W-:-:S04]  /*a820*/  FMUL R0, R0, UR21 ;  /* 0x0000001500007c20 */ /* 0x000fc80008400000 */
[----:B--2---:R-:W-:-:S05]  /*a830*/  FFMA R0, R2, UR20, R0 ;  /* 0x0000001402007c23 */ /* 0x004fca0008000000 */
[----:B0-----:R-:W-:Y:S02]  /*a840*/  F2FP.SATFINITE.E4M3.F32.PACK_AB_MERGE_C R3, RZ, R0, RZ ;  /* 0x00000000ff03723e */ /* 0x001fe400048070ff */
[----:B------:R-:W-:-:S03]  /*a850*/  PRMT R0, RZ, 0x7610, R0 ;  /* 0x00007610ff007816 */ /* 0x000fc60000000000 */
[----:B------:R0:W-:Y:S01]  /*a860*/  @!P4 STG.E.U8 desc[UR18][R26.64+0xc0], R3 ;  /* 0x0000c0031a00c986 */ /* 0x0001e2000c101112 */
[----:B------:R-:W-:Y:S05]  /*a870*/  @P3 BRA `(.L_x_236) ;  /* 0x0000000000043947 */ /* 0x000fea0003800000 */
[----:B------:R2:W5:Y:S02]  /*a880*/  LDG.E.U8 R0, desc[UR18][R30.64+0xc1] ;  /* 0x0000c1121e007981 */ /* 0x000564000c1e1100 */
.L_x_236:
[----:B------:R-:W-:Y:S05]  /*a890*/  BSYNC B1 ;  /* 0x0000000000017941 */ /* 0x000fea0003800000 */
.L_x_235:
[----:B------:R-:W3:Y:S01]  /*a8a0*/  LDL.LU R2, [R1+0x4] ;  /* 0x0000040001027983 */ /* 0x000ee20000300800 */
[----:B-----5:R-:W-:Y:S01]  /*a8b0*/  LOP3.LUT R0, R0, 0xff, RZ, 0xc0, !PT ;  /* 0x000000ff00007812 */ /* 0x020fe200078ec0ff */
[----:B------:R-:W-:Y:S01]  /*a8c0*/  BSSY B1, `(.L_x_237) ;  /* 0x000000b000017945 */ /* 0x000fe20003800000 */
[----:B------:R-:W-:Y:S02]  /*a8d0*/  ISETP.LT.OR P4, PT, R35, 0xc9, !P0 ;  /* 0x000000c92300780c */ /* 0x000fe40004781670 */
[----:B------:R-:W-:-:S05]  /*a8e0*/  F2FP.F16.E4M3.UNPACK_B R0, R0 ;  /* 0x00000000ff00723e */ /* 0x000fca00020006ff */
[----:B------:R-:W-:-:S05]  /*a8f0*/  HADD2.F32 R0, -RZ, R0.H0_H0 ;  /* 0x20000000ff007230 */ /* 0x000fca0000004100 */
[----:B------:R-:W-:-:S04]  /*a900*/  FMUL R0, R0, UR21 ;  /* 0x0000001500007c20 */ /* 0x000fc80008400000 */
[----:B---3--:R-:W-:-:S05]  /*a910*/  FFMA R0, R2, UR20, R0 ;  /* 0x0000001402007c23 */ /* 0x008fca0008000000 */
[----:B0-----:R-:W-:Y:S02]  /*a920*/  F2FP.SATFINITE.E4M3.F32.PACK_AB_MERGE_C R3, RZ, R0, RZ ;  /* 0x00000000ff03723e */ /* 0x001fe400048070ff */
[----:B------:R-:W-:-:S03]  /*a930*/  PRMT R0, RZ, 0x7610, R0 ;  /* 0x00007610ff007816 */ /* 0x000fc60000000000 */
[----:B------:R0:W-:Y:S01]  /*a940*/  @!P3 STG.E.U8 desc[UR18][R26.64+0xc1], R3 ;  /* 0x0000c1031a00b986 */ /* 0x0001e2000c101112 */
[----:B------:R-:W-:Y:S05]  /*a950*/  @P4 BRA `(.L_x_238) ;  /* 0x0000000000044947 */ /* 0x000fea0003800000 */
[----:B------:R3:W5:Y:S02]  /*a960*/  LDG.E.U8 R0, desc[UR18][R28.64+0xc8] ;  /* 0x0000c8121c007981 */ /* 0x000764000c1e1100 */
.L_x_238:
[----:B------:R-:W-:Y:S05]  /*a970*/  BSYNC B1 ;  /* 0x0000000000017941 */ /* 0x000fea0003800000 */
.L_x_237:
[----:B------:R-:W2:Y:S01]  /*a980*/  LDL.LU R2, [R1+0x8] ;  /* 0x0000080001027983 */ /* 0x000ea20000300800 */
        /* <DEDUP_REMOVED lines=12> */
.L_x_240:
[----:B------:R-:W-:Y:S05]  /*aa50*/  BSYNC B1 ;  /* 0x0000000000017941 */ /* 0x000fea0003800000 */
.L_x_239:
        /* <DEDUP_REMOVED lines=13> */
.L_x_242:
[----:B------:R-:W-:Y:S05]  /*ab30*/  BSYNC B1 ;  /* 0x0000000000017941 */ /* 0x000fea0003800000 */
.L_x_241:
        /* <DEDUP_REMOVED lines=13> */
.L_x_244:
[----:B------:R-:W-:Y:S05]  /*ac10*/  BSYNC B1 ;  /* 0x0000000000017941 */ /* 0x000fea0003800000 */
.L_x_243:
        /* <DEDUP_REMOVED lines=13> */
.L_x_246:
[----:B------:R-:W-:Y:S05]  /*acf0*/  BSYNC B1 ;  /* 0x0000000000017941 */ /* 0x000fea0003800000 */
.L_x_245:
        /* <DEDUP_REMOVED lines=13> */
.L_x_248:
[----:B------:R-:W-:Y:S05]  /*add0*/  BSYNC B1 ;  /* 0x0000000000017941 */ /* 0x000fea0003800000 */
.L_x_247:
        /* <DEDUP_REMOVED lines=13> */
.L_x_250:
[----:B------:R-:W-:Y:S05]  /*aeb0*/  BSYNC B1 ;  /* 0x0000000000017941 */ /* 0x000fea0003800000 */
.L_x_249:
        /* <DEDUP_REMOVED lines=13> */
.L_x_252:
[----:B------:R-:W-:Y:S05]  /*af90*/  BSYNC B1 ;  /* 0x0000000000017941 */ /* 0x000fea0003800000 */
.L_x_251:
        /* <DEDUP_REMOVED lines=13> */
.L_x_254:
[----:B------:R-:W-:Y:S05]  /*b070*/  BSYNC B1 ;  /* 0x0000000000017941 */ /* 0x000fea0003800000 */
.L_x_253:
        /* <DEDUP_REMOVED lines=13> */
.L_x_256:
[----:B------:R-:W-:Y:S05]  /*b150*/  BSYNC B1 ;  /* 0x0000000000017941 */ /* 0x000fea0003800000 */
.L_x_255:
        /* <DEDUP_REMOVED lines=13> */
.L_x_258:
[----:B------:R-:W-:Y:S05]  /*b230*/  BSYNC B1 ;  /* 0x0000000000017941 */ /* 0x000fea0003800000 */
.L_x_257:
        /* <DEDUP_REMOVED lines=13> */
.L_x_260:
[----:B------:R-:W-:Y:S05]  /*b310*/  BSYNC B1 ;  /* 0x0000000000017941 */ /* 0x000fea0003800000 */
.L_x_259:
        /* <DEDUP_REMOVED lines=13> */
.L_x_262:
[----:B------:R-:W-:Y:S05]  /*b3f0*/  BSYNC B1 ;  /* 0x0000000000017941 */ /* 0x000fea0003800000 */
.L_x_261:
        /* <DEDUP_REMOVED lines=13> */
.L_x_264:
[----:B------:R-:W-:Y:S05]  /*b4d0*/  BSYNC B1 ;  /* 0x0000000000017941 */ /* 0x000fea0003800000 */
.L_x_263:
        /* <DEDUP_REMOVED lines=13> */
.L_x_266:
[----:B------:R-:W-:Y:S05]  /*b5b0*/  BSYNC B1 ;  /* 0x0000000000017941 */ /* 0x000fea0003800000 */
.L_x_265:
        /* <DEDUP_REMOVED lines=13> */
.L_x_268:
[----:B------:R-:W-:Y:S05]  /*b690*/  BSYNC B1 ;  /* 0x0000000000017941 */ /* 0x000fea0003800000 */
.L_x_267:
        /* <DEDUP_REMOVED lines=13> */
.L_x_270:
[----:B------:R-:W-:Y:S05]  /*b770*/  BSYNC B1 ;  /* 0x0000000000017941 */ /* 0x000fea0003800000 */
.L_x_269:
        /* <DEDUP_REMOVED lines=13> */
.L_x_272:
[----:B------:R-:W-:Y:S05]  /*b850*/  BSYNC B1 ;  /* 0x0000000000017941 */ /* 0x000fea0003800000 */
.L_x_271:
        /* <DEDUP_REMOVED lines=13> */
.L_x_274:
[----:B------:R-:W-:Y:S05]  /*b930*/  BSYNC B1 ;  /* 0x0000000000017941 */ /* 0x000fea0003800000 */
.L_x_273:
        /* <DEDUP_REMOVED lines=13> */
.L_x_276:
[----:B------:R-:W-:Y:S05]  /*ba10*/  BSYNC B1 ;  /* 0x0000000000017941 */ /* 0x000fea0003800000 */
.L_x_275:
        /* <DEDUP_REMOVED lines=13> */
.L_x_278:
[----:B------:R-:W-:Y:S05]  /*baf0*/  BSYNC B1 ;  /* 0x0000000000017941 */ /* 0x000fea0003800000 */
.L_x_277:
        /* <DEDUP_REMOVED lines=13> */
.L_x_280:
[----:B------:R-:W-:Y:S05]  /*bbd0*/  BSYNC B1 ;  /* 0x0000000000017941 */ /* 0x000fea0003800000 */
.L_x_279:
        /* <DEDUP_REMOVED lines=13> */
.L_x_282:
[----:B------:R-:W-:Y:S05]  /*bcb0*/  BSYNC B1 ;  /* 0x0000000000017941 */ /* 0x000fea0003800000 */
.L_x_281:
        /* <DEDUP_REMOVED lines=13> */
.L_x_284:
[----:B------:R-:W-:Y:S05]  /*bd90*/  BSYNC B1 ;  /* 0x0000000000017941 */ /* 0x000fea0003800000 */
.L_x_283:
        /* <DEDUP_REMOVED lines=13> */
.L_x_286:
[----:B------:R-:W-:Y:S05]  /*be70*/  BSYNC B1 ;  /* 0x0000000000017941 */ /* 0x000fea0003800000 */
.L_x_285:
        /* <DEDUP_REMOVED lines=13> */
.L_x_288:
[----:B------:R-:W-:Y:S05]  /*bf50*/  BSYNC B1 ;  /* 0x0000000000017941 */ /* 0x000fea0003800000 */
.L_x_287:
        /* <DEDUP_REMOVED lines=13> */
.L_x_290:
[----:B------:R-:W-:Y:S05]  /*c030*/  BSYNC B1 ;  /* 0x0000000000017941 */ /* 0x000fea0003800000 */
.L_x_289:
        /* <DEDUP_REMOVED lines=13> */
.L_x_292:
[----:B------:R-:W-:Y:S05]  /*c110*/  BSYNC B1 ;  /* 0x0000000000017941 */ /* 0x000fea0003800000 */
.L_x_291:
[----:B------:R-:W-:Y:S05]  /*c120*/  @P1 BRA `(.L_x_293) ;  /* 0x0000002000a41947 */ /* 0x000fea0003800000 */
[----:B------:R-:W2:Y:S01]  /*c130*/  LDL.LU R2, [R1+0x74] ;  /* 0x0000740001027983 */ /* 0x000ea20000300800 */
[----:B-----5:R-:W-:-:S04]  /*c140*/  LOP3.LUT R0, R0, 0xff, RZ, 0xc0, !PT ;  /* 0x000000ff00007812 */ /* 0x020fc800078ec0ff */
[----:B------:R-:W-:-:S05]  /*c150*/  F2FP.F16.E4M3.UNPACK_B R0, R0 ;  /* 0x00000000ff00723e */ /* 0x000fca00020006ff */
[----:B------:R-:W-:-:S05]  /*c160*/  HADD2.F32 R0, -RZ, R0.H0_H0 ;  /* 0x20000000ff007230 */ /* 0x000fca0000004100 */
[----:B------:R-:W-:-:S04]  /*c170*/  FMUL R0, R0, UR21 ;  /* 0x0000001500007c20 */ /* 0x000fc80008400000 */
[----:B--2---:R-:W-:-:S05]  /*c180*/  FFMA R0, R2, UR20, R0 ;  /* 0x0000001402007c23 */ /* 0x004fca0008000000 */
[----:B0-----:R-:W-:-:S05]  /*c190*/  F2FP.SATFINITE.E4M3.F32.PACK_AB_MERGE_C R3, RZ, R0, RZ ;  /* 0x00000000ff03723e */ /* 0x001fca00048070ff */
[----:B------:R0:W-:Y:S01]  /*c1a0*/  STG.E.U8 desc[UR18][R26.64+0xf9], R3 ;  /* 0x0000f9031a007986 */ /* 0x0001e2000c101112 */
[----:B------:R-:W-:Y:S05]  /*c1b0*/  BRA `(.L_x_293) ;  /* 0x0000002000807947 */ /* 0x000fea0003800000 */
.L_x_36:
[----:B------:R-:W-:Y:S01]  /*c1c0*/  ISETP.GE.AND P1, PT, R38, 0x1, PT ;  /* 0x000000012600780c */ /* 0x000fe20003f26270 */
[----:B------:R-:W-:Y:S01]  /*c1d0*/  FMUL R226, R226, UR20 ;  /* 0x00000014e2e27c20 */ /* 0x000fe20008400000 */
[----:B------:R-:W2:Y:S01]  /*c1e0*/  LDL.LU R227, [R1+0x10] ;  /* 0x0000100001e37983 */ /* 0x000ea20000300800 */
[----:B------:R-:W-:Y:S01]  /*c1f0*/  ISETP.GE.AND P0, PT, R38, 0x9, PT ;  /* 0x000000092600780c */ /* 0x000fe20003f06270 */
[----:B------:R-:W-:Y:S01]  /*c200*/  FMUL R225, R225, UR20 ;  /* 0x00000014e1e17c20 */ /* 0x000fe20008400000 */
[C---:B------:R-:W-:Y:S02]  /*c210*/  ISETP.LT.OR P4, PT, R35.reuse, 0x1, !P1 ;  /* 0x000000012300780c */ /* 0x040fe40004f81670 */
[C---:B------:R-:W-:Y:S02]  /*c220*/  ISETP.LT.OR P5, PT, R35.reuse, 0x2, !P1 ;  /* 0x000000022300780c */ /* 0x040fe40004fa1670 */
[----:B------:R-:W-:Y:S02]  /*c230*/  F2FP.SATFINITE.E4M3.F32.PACK_AB_MERGE_C R29, RZ, R226, RZ ;  /* 0x000000e2ff1d723e */ /* 0x000fe400048070ff */
[C---:B------:R-:W-:Y:S01]  /*c240*/  ISETP.LT.OR P3, PT, R35.reuse, 0x1, !P0 ;  /* 0x000000012300780c */ /* 0x040fe20004761670 */
[----:B------:R-:W-:Y:S01]  /*c250*/  FMUL R224, R224, UR20 ;  /* 0x00000014e0e07c20 */ /* 0x000fe20008400000 */
[----:B------:R-:W-:Y:S01]  /*c260*/  ISETP.LT.OR P6, PT, R35, 0xa, !P1 ;  /* 0x0000000a2300780c */ /* 0x000fe20004fc1670 */
[----:B------:R-:W-:Y:S01]  /*c270*/  FMUL R223, R223, UR20 ;  /* 0x00000014dfdf7c20 */ /* 0x000fe20008400000 */
[----:B------:R-:W-:Y:S01]  /*c280*/  F2FP.SATFINITE.E4M3.F32.PACK_AB_MERGE_C R225, RZ, R225, RZ ;  /* 0x000000e1ffe1723e */ /* 0x000fe200048070ff */
[----:B------:R-:W-:Y:S01]  /*c290*/  FMUL R221, R221, UR20 ;  /* 0x00000014dddd7c20 */ /* 0x000fe20008400000 */
[----:B------:R-:W-:Y:S01]  /*c2a0*/  FMUL R222, R222, UR20 ;  /* 0x00000014dede7c20 */ /* 0x000fe20008400000 */
[----:B------:R0:W-:Y:S01]  /*c2b0*/  @!P4 STG.E.U8 desc[UR18][R24.64], R29 ;  /* 0x0000001d1800c986 */ /* 0x0001e2000c101112 */
[----:B------:R-:W-:-:S02]  /*c2c0*/  ISETP.LT.OR P4, PT, R35, 0x2, !P0 ;  /* 0x000000022300780c */ /* 0x000fc40004781670 */
[----:B------:R-:W-:Y:S01]  /*c2d0*/  F2FP.SATFINITE.E4M3.F32.PACK_AB_MERGE_C R31, RZ, R224, RZ ;  /* 0x000000e0ff1f723e */ /* 0x000fe200048070ff */
[----:B------:R3:W-:Y:S01]  /*c2e0*/  @!P5 STG.E.U8 desc[UR18][R24.64+0x1], R225 ;  /* 0x000001e11800d986 */ /* 0x0007e2000c101112 */
[C---:B------:R-:W-:Y:S02]  /*c2f0*/  ISETP.LT.OR P5, PT, R35.reuse, 0x9, !P1 ;  /* 0x000000092300780c */ /* 0x040fe40004fa1670 */
[----:B------:R-:W-:Y:S01]  /*c300*/  F2FP.SATFINITE.E4M3.F32.PACK_AB_MERGE_C R223, RZ, R223, RZ ;  /* 0x000000dfffdf723e */ /* 0x000fe200048070ff */
[----:B------:R-:W-:Y:S01]  /*c310*/  FMUL R220, R220, UR20 ;  /* 0x00000014dcdc7c20 */ /* 0x000fe20008400000 */
[----:B------:R-:W-:Y:S01]  /*c320*/  F2FP.SATFINITE.E4M3.F32.PACK_AB_MERGE_C R221, RZ, R221, RZ ;  /* 0x000000ddffdd723e */ /* 0x000fe200048070ff */
[----:B------:R-:W-:Y:S01]  /*c330*/  @!P3 STG.E.U8 desc[UR18][R26.64], R31 ;  /* 0x0000001f1a00b986 */ /* 0x000fe2000c101112 */
[----:B------:R-:W-:-:S03]  /*c340*/  ISETP.LT.OR P3, PT, R35, 0x9, !P0 ;  /* 0x000000092300780c */ /* 0x000fc60004761670 */
[----:B------:R-:W-:Y:S01]  /*c350*/  @!P4 STG.E.U8 desc[UR18][R26.64+0x1], R223 ;  /* 0x000001df1a00c986 */ /* 0x000fe2000c101112 */
[----:B------:R-:W-:-:S03]  /*c360*/  ISETP.LT.OR P4, PT, R35, 0xa, !P0 ;  /* 0x0000000a2300780c */ /* 0x000fc60004781670 */
[----:B------:R-:W-:Y:S01]  /*c370*/  @!P6 STG.E.U8 desc[UR18][R24.64+0x9], R221 ;  /* 0x000009dd1800e986 */ /* 0x000fe2000c101112 */
[----:B------:R-:W-:Y:S01]  /*c380*/  ISETP.LT.OR P6, PT, R35, 0x12, !P1 ;  /* 0x000000122300780c */ /* 0x000fe20004fc1670 */
[----:B------:R-:W-:Y:S01]  /*c390*/  FMUL R219, R219, UR20 ;  /* 0x00000014dbdb7c20 */ /* 0x000fe20008400000 */
[----:B0-----:R-:W-:Y:S01]  /*c3a0*/  F2FP.SATFINITE.E4M3.F32.PACK_AB_MERGE_C R29, RZ, R222, RZ ;  /* 0x000000deff1d723e */ /* 0x001fe200048070ff */
[----:B------:R-:W-:Y:S01]  /*c3b0*/  FMUL R217, R217, UR20 ;  /* 0x00000014d9d97c20 */ /* 0x000fe20008400000 */
[----:B------:R-:W4:Y:S01]  /*c3c0*/  LDL.LU R226, [R1+0xc] ;  /* 0x00000c0001e27983 */ /* 0x000f220000300800 */
[----:B------:R-:W-:Y:S02]  /*c3d0*/  F2FP.SATFINITE.E4M3.F32.PACK_AB_MERGE_C R33, RZ, R220, RZ ;  /* 0x000000dcff21723e */ /* 0x000fe400048070ff */
[----:B------:R-:W-:Y:S01]  /*c3e0*/  F2FP.SATFINITE.E4M3.F32.PACK_AB_MERGE_C R219, RZ, R219, RZ ;  /* 0x000000dbffdb723e */ /* 0x000fe200048070ff */
[----:B------:R0:W-:Y:S01]  /*c3f0*/  @!P5 STG.E.U8 desc[UR18][R24.64+0x8], R29 ;  /* 0x0000081d1800d986 */ /* 0x0001e2000c101112 */
[----:B------:R-:W-:-:S02]  /*c400*/  ISETP.LT.OR P5, PT, R35, 0x11, !P1 ;  /* 0x000000112300780c */ /* 0x000fc40004fa1670 */
[----:B------:R-:W-:Y:S01]  /*c410*/  F2FP.SATFINITE.E4M3.F32.PACK_AB_MERGE_C R217, RZ, R217, RZ ;  /* 0x000000d9ffd9723e */ /* 0x000fe200048070ff */
[----:B---3--:R-:W3:Y:S01]  /*c420*/  LDL.LU R225, [R1+0x8] ;  /* 0x0000080001e17983 */ /* 0x008ee20000300800 */
[----:B------:R-:W-:-:S03]  /*c430*/  FMUL R218, R218, UR20 ;  /* 0x00000014dada7c20 */ /* 0x000fc60008400000 */
[----:B------:R-:W4:Y:S04]  /*c440*/  LDL.LU R224, [R1+0x4] ;  /* 0x0000040001e07983 */ /* 0x000f280000300800 */
[----:B------:R-:W3:Y:S01]  /*c450*/  LDL.LU R222, [R1] ;  /* 0x0000000001de7983 */ /* 0x000ee20000300800 */
[----:B0-----:R-:W-:Y:S01]  /*c460*/  F2FP.SATFINITE.E4M3.F32.PACK_AB_MERGE_C R29, RZ, R218, RZ ;  /* 0x000000daff1d723e */ /* 0x001fe200048070ff */
[----:B------:R-:W-:Y:S01]  /*c470*/  FMUL R216, R216, UR20 ;  /* 0x00000014d8d87c20 */ /* 0x000fe20008400000 */
[----:B------:R-:W-:Y:S01]  /*c480*/  FMUL R215, R215, UR20 ;  /* 0x00000014d7d77c20 */ /* 0x000fe20008400000 */
[----:B------:R0:W-:Y:S01]  /*c490*/  @!P3 STG.E.U8 desc[UR18][R26.64+0x8], R33 ;  /* 0x000008211a00b986 */ /* 0x0001e2000c101112 */
[----:B------:R-:W-:Y:S01]  /*c4a0*/  ISETP.LT.OR P3, PT, R35, 0x11, !P0 ;  /* 0x000000112300780c */ /* 0x000fe20004761670 */
[----:B------:R-:W-:Y:S01]  /*c4b0*/  FMUL R213, R213, UR20 ;  /* 0x00000014d5d57c20 */ /* 0x000fe20008400000 */
[----:B------:R-:W-:Y:S01]  /*c4c0*/  F2FP.SATFINITE.E4M3.F32.PACK_AB_MERGE_C R31, RZ, R216, RZ ;  /* 0x000000d8ff1f723e */ /* 0x000fe200048070ff */
[----:B------:R-:W-:Y:S01]  /*c4d0*/  @!P4 STG.E.U8 desc[UR18][R26.64+0x9], R219 ;  /* 0x000009db1a00c986 */ /* 0x000fe2000c101112 */
[C---:B------:R-:W-:Y:S01]  /*c4e0*/  ISETP.LT.OR P4, PT, R35.reuse, 0x12, !P0 ;  /* 0x000000122300780c */ /* 0x040fe20004781670 */
[----:B------:R-:W-:Y:S01]  /*c4f0*/  FMUL R214, R214, UR20 ;  /* 0x00000014d6d67c20 */ /* 0x000fe20008400000 */
[----:B------:R-:W-:Y:S01]  /*c500*/  F2FP.SATFINITE.E4M3.F32.PACK_AB_MERGE_C R215, RZ, R215, RZ ;  /* 0x000000d7ffd7723e */ /* 0x000fe200048070ff */
[----:B------:R-:W-:Y:S01]  /*c510*/  @!P6 STG.E.U8 desc[UR18][R24.64+0x11], R217 ;  /* 0x000011d91800e986 */ /* 0x000fe2000c101112 */
[C---:B------:R-:W-:Y:S01]  /*c520*/  ISETP.LT.OR P6, PT, R35.reuse, 0x1a, !P1 ;  /* 0x0000001a2300780c */ /* 0x040fe20004fc1670 */
[----:B------:R-:W-:Y:S01]  /*c530*/  FMUL R212, R212, UR20 ;  /* 0x00000014d4d47c20 */ /* 0x000fe20008400000 */
[----:B------:R-:W-:Y:S01]  /*c540*/  F2FP.SATFINITE.E4M3.F32.PACK_AB_MERGE_C R213, RZ, R213, RZ ;  /* 0x000000d5ffd5723e */ /* 0x000fe200048070ff */
[----:B------:R1:W-:Y:S01]  /*c550*/  @!P5 STG.E.U8 desc[UR18][R24.64+0x10], R29 ;  /* 0x0000101d1800d986 */ /* 0x0003e2000c101112 */
[----:B------:R-:W-:Y:S01]  /*c560*/  ISETP.LT.OR P5, PT, R35, 0x19, !P1 ;  /* 0x000000192300780c */ /* 0x000fe20004fa1670 */
[----:B------:R-:W-:Y:S01]  /*c570*/  FMUL R211, R211, UR20 ;  /* 0x00000014d3d37c20 */ /* 0x000fe20008400000 */
[----:B------:R-:W-:Y:S01]  /*c580*/  FMUL R209, R209, UR20 ;  /* 0x00000014d1d17c20 */ /* 0x000fe20008400000 */
[----:B------:R1:W-:Y:S01]  /*c590*/  @!P3 STG.E.U8 desc[UR18][R26.64+0x10], R31 ;  /* 0x0000101f1a00b986 */ /* 0x0003e2000c101112 */
[C---:B------:R-:W-:Y:S01]  /*c5a0*/  ISETP.LT.OR P3, PT, R35.reuse, 0x19, !P0 ;  /* 0x000000192300780c */ /* 0x040fe20004761670 */
[----:B------:R-:W-:Y:S01]  /*c5b0*/  FMUL R210, R210, UR20 ;  /* 0x00000014d2d27c20 */ /* 0x000fe20008400000 */
[----:B0-----:R-:W-:Y:S01]  /*c5c0*/  F2FP.SATFINITE.E4M3.F32.PACK_AB_MERGE_C R33, RZ, R212, RZ ;  /* 0x000000d4ff21723e */ /* 0x001fe200048070ff */
[----:B------:R-:W-:Y:S01]  /*c5d0*/  @!P4 STG.E.U8 desc[UR18][R26.64+0x11], R215 ;  /* 0x000011d71a00c986 */ /* 0x000fe2000c101112 */
[C---:B------:R-:W-:Y:S01]  /*c5e0*/  ISETP.LT.OR P4, PT, R35.reuse, 0x1a, !P0 ;  /* 0x0000001a2300780c */ /* 0x040fe20004781670 */
[----:B------:R-:W-:Y:S01]  /*c5f0*/  FMUL R208, R208, UR20 ;  /* 0x00000014d0d07c20 */ /* 0x000fe20008400000 */
[----:B------:R-:W-:Y:S01]  /*c600*/  F2FP.SATFINITE.E4M3.F32.PACK_AB_MERGE_C R211, RZ, R211, RZ ;  /* 0x000000d3ffd3723e */ /* 0x000fe200048070ff */
[----:B------:R-:W-:Y:S01]  /*c610*/  @!P6 STG.E.U8 desc[UR18][R24.64+0x19], R213 ;  /* 0x000019d51800e986 */ /* 0x000fe2000c101112 */
[----:B------:R-:W-:Y:S01]  /*c620*/  ISETP.LT.OR P6, PT, R35, 0x22, !P1 ;  /* 0x000000222300780c */ /* 0x000fe20004fc1670 */
[----:B------:R-:W-:Y:S01]  /*c630*/  FMUL R207, R207, UR20 ;  /* 0x00000014cfcf7c20 */ /* 0x000fe20008400000 */
[----:B-1----:R-:W-:Y:S01]  /*c640*/  F2FP.SATFINITE.E4M3.F32.PACK_AB_MERGE_C R29, RZ, R214, RZ ;  /* 0x000000d6ff1d723e */ /* 0x002fe200048070ff */
[----:B------:R-:W-:Y:S01]  /*c650*/  FMUL R205, R205, UR20 ;  /* 0x00000014cdcd7c20 */ /* 0x000fe20008400000 */
[----:B------:R-:W-:Y:S01]  /*c660*/  F2FP.SATFINITE.E4M3.F32.PACK_AB_MERGE_C R209, RZ, R209, RZ ;  /* 0x000000d1ffd1723e */ /* 0x000fe200048070ff */
[----:B------:R-:W-:Y:S01]  /*c670*/  FMUL R206, R206, UR20 ;  /* 0x00000014cece7c20 */ /* 0x000fe20008400000 */
[----:B------:R-:W-:Y:S01]  /*c680*/  F2FP.SATFINITE.E4M3.F32.PACK_AB_MERGE_C R31, RZ, R208, RZ ;  /* 0x000000d0ff1f723e */ /* 0x000fe200048070ff */
[----:B------:R0:W-:Y:S01]  /*c690*/  @!P5 STG.E.U8 desc[UR18][R24.64+0x18], R29 ;  /* 0x0000181d1800d986 */ /* 0x0001e2000c101112 */
[C---:B------:R-:W-:Y:S01]  /*c6a0*/  ISETP.LT.OR P5, PT, R35.reuse, 0x21, !P1 ;  /* 0x000000212300780c */ /* 0x040fe20004fa1670 */
[----:B------:R-:W-:Y:S01]  /*c6b0*/  FMUL R204, R204, UR20 ;  /* 0x00000014cccc7c20 */ /* 0x000fe20008400000 */
[----:B------:R-:W-:Y:S01]  /*c6c0*/  F2FP.SATFINITE.E4M3.F32.PACK_AB_MERGE_C R207, RZ, R207, RZ ;  /* 0x000000cfffcf723e */ /* 0x000fe200048070ff */
[----:B------:R1:W-:Y:S01]  /*c6d0*/  @!P3 STG.E.U8 desc[UR18][R26.64+0x18], R33 ;  /* 0x000018211a00b986 */ /* 0x0003e2000c101112 */
[----:B------:R-:W-:Y:S01]  /*c6e0*/  ISETP.LT.OR P3, PT, R35, 0x21, !P0 ;  /* 0x000000212300780c */ /* 0x000fe20004761670 */
[----:B------:R-:W-:Y:S01]  /*c6f0*/  FMUL R203, R203, UR20 ;  /* 0x00000014cbcb7c20 */ /* 0x000fe20008400000 */
[----:B------:R-:W-:Y:S01]  /*c700*/  F2FP.SATFINITE.E4M3.F32.PACK_AB_MERGE_C R205, RZ, R205, RZ ;  /* 0x000000cdffcd723e */ /* 0x000fe200048070ff */
[----:B------:R-:W-:Y:S01]  /*c710*/  @!P4 STG.E.U8 desc[UR18][R26.64+0x19], R211 ;  /* 0x000019d31a00c986 */ /* 0x000fe2000c101112 */
[----:B------:R-:W-:Y:S01]  /*c720*/  ISETP.LT.OR P4, PT, R35, 0x22, !P0 ;  /* 0x000000222300780c */ /* 0x000fe20004781670 */
[----:B------:R-:W-:Y:S01]  /*c730*/  FMUL R201, R201, UR20 ;  /* 0x00000014c9c97c20 */ /* 0x000fe20008400000 */
[----:B------:R-:W-:Y:S01]  /*c740*/  F2FP.SATFINITE.E4M3.F32.PACK_AB_MERGE_C R203, RZ, R203, RZ ;  /* 0x000000cbffcb723e */ /* 0x000fe200048070ff */
[----:B------:R-:W-:Y:S01]  /*c750*/  @!P6 STG.E.U8 desc[UR18][R24.64+0x21], R209 ;  /* 0x000021d11800e986 */ /* 0x000fe2000c101112 */
[----:B------:R-:W-:Y:S01]  /*c760*/  ISETP.LT.OR P6, PT, R35, 0x2a, !P1 ;  /* 0x0000002a2300780c */ /* 0x000fe20004fc1670 */
[----:B------:R-:W-:Y:S01]  /*c770*/  FMUL R202, R202, UR20 ;  /* 0x00000014caca7c20 */ /* 0x000fe20008400000 */
[----:B0-----:R-:W-:Y:S01]  /*c780*/  F2FP.SATFINITE.E4M3.F32.PACK_AB_MERGE_C R29, RZ, R210, RZ ;  /* 0x000000d2ff1d723e */ /* 0x001fe200048070ff */
[----:B------:R-:W-:Y:S01]  /*c790*/  FMUL R200, R200, UR20 ;  /* 0x00000014c8c87c20 */ /* 0x000fe20008400000 */
[----:B-1----:R-:W-:Y:S01]  /*c7a0*/  F2FP.SATFINITE.E4M3.F32.PACK_AB_MERGE_C R33, RZ, R204, RZ ;  /* 0x000000ccff21723e */ /* 0x002fe200048070ff */
[----:B------:R-:W-:Y:S01]  /*c7b0*/  FMUL R199, R199, UR20 ;  /* 0x00000014c7c77c20 */ /* 0x000fe20008400000 */
[----:B------:R-:W-:Y:S01]  /*c7c0*/  F2FP.SATFINITE.E4M3.F32.PACK_AB_MERGE_C R201, RZ, R201, RZ ;  /* 0x000000c9ffc9723e */ /* 0x000fe200048070ff */
[----:B------:R0:W-:Y:S01]  /*c7d0*/  @!P5 STG.E.U8 desc[UR18][R24.64+0x20], R29 ;  /* 0x0000201d1800d986 */ /* 0x0001e2000c101112 */
[----:B------:R-:W-:Y:S01]  /*c7e0*/  ISETP.LT.OR P5, PT, R35, 0x29, !P1 ;  /* 0x000000292300780c */ /* 0x000fe20004fa1670 */
[----:B------:R-:W-:Y:S01]  /*c7f0*/  FMUL R197, R197, UR20 ;  /* 0x00000014c5c57c20 */ /* 0x000fe20008400000 */
[----:B------:R-:W-:Y:S01]  /*c800*/  F2FP.SATFINITE.E4M3.F32.PACK_AB_MERGE_C R199, RZ, R199, RZ ;  /* 0x000000c7ffc7723e */ /* 0x000fe200048070ff */
[----:B------:R1:W-:Y:S01]  /*c810*/  @!P3 STG.E.U8 desc[UR18][R26.64+0x20], R31 ;  /* 0x0000201f1a00b986 */ /* 0x0003e2000c101112 */
[C---:B------:R-:W-:Y:S01]  /*c820*/  ISETP.LT.OR P3, PT, R35.reuse, 0x29, !P0 ;  /* 0x000000292300780c */ /* 0x040fe20004761670 */
[----:B------:R-:W-:Y:S01]  /*c830*/  FMUL R198, R198, UR20 ;  /* 0x00000014c6c67c20 */ /* 0x000fe20008400000 */
[----:B------:R-:W-:Y:S01]  /*c840*/  F2FP.SATFINITE.E4M3.F32.PACK_AB_MERGE_C R197, RZ, R197, RZ ;  /* 0x000000c5ffc5723e */ /* 0x000fe200048070ff */
[----:B------:R-:W-:Y:S01]  /*c850*/  @!P4 STG.E.U8 desc[UR18][R26.64+0x21], R207 ;  /* 0x000021cf1a00c986 */ /* 0x000fe2000c101112 */
[----:B------:R-:W-:Y:S01]  /*c860*/  ISETP.LT.OR P4, PT, R35, 0x2a, !P0 ;  /* 0x0000002a2300780c */ /* 0x000fe20004781670 */
[----:B------:R-:W-:Y:S01]  /*c870*/  FMUL R196, R196, UR20 ;  /* 0x00000014c4c47c20 */ /* 0x000fe20008400000 */
[----:B------:R-:W-:Y:S01]  /*c880*/  FMUL R195, R195, UR20 ;  /* 0x00000014c3c37c20 */ /* 0x000fe20008400000 */
        /* <DEDUP_REMOVED lines=27> */
[----:B------:R-:W-:Y:S01]  /*ca40*/  FMUL R186, R186, UR20 ;  /* 0x00000014baba7c20 */ /* 0x000fe20008400000 */
        /* <DEDUP_REMOVED lines=156> */
[----:B-----5:R-:W-:Y:S01]  /*d410*/  FMUL R0, R0, UR20 ;  /* 0x0000001400007c20 */ /* 0x020fe20008400000 */
[----:B-1----:R-:W-:Y:S01]  /*d420*/  F2FP.SATFINITE.E4M3.F32.PACK_AB_MERGE_C R33, RZ, R164, RZ ;  /* 0x000000a4ff21723e */ /* 0x002fe200048070ff */
        /* <DEDUP_REMOVED lines=9> */
[----:B------:R-:W-:Y:S01]  /*d4c0*/  FMUL R4, R4, UR20 ;  /* 0x0000001404047c20 */ /* 0x000fe20008400000 */
[----:B------:R-:W-:Y:S01]  /*d4d0*/  @!P4 STG.E.U8 desc[UR18][R26.64+0x71], R167 ;  /* 0x000071a71a00c986 */ /* 0x000fe2000c101112 */
[----:B------:R-:W-:-:S03]  /*d4e0*/  ISETP.LT.OR P4, PT, R35, 0x7a, !P0 ;  /* 0x0000007a2300780c */ /* 0x000fc60004781670 */
[----:B------:R-:W-:Y:S01]  /*d4f0*/  @!P6 STG.E.U8 desc[UR18][R24.64+0x79], R165 ;  /* 0x000079a51800e986 */ /* 0x000fe2000c101112 */
[----:B------:R-:W-:Y:S02]  /*d500*/  ISETP.LT.OR P6, PT, R35, 0x82, !P1 ;  /* 0x000000822300780c */ /* 0x000fe40004fc1670 */
[----:B0-----:R-:W-:Y:S01]  /*d510*/  F2FP.SATFINITE.E4M3.F32.PACK_AB_MERGE_C R29, RZ, R166, RZ ;  /* 0x000000a6ff1d723e */ /* 0x001fe200048070ff */
[----:B------:R-:W4:Y:S01]  /*d520*/  LDL.LU R220, [R1+0x14] ;  /* 0x0000140001dc7983 */ /* 0x000f220000300800 */
[----:B-1----:R-:W-:-:S03]  /*d530*/  F2FP.SATFINITE.E4M3.F32.PACK_AB_MERGE_C R31, RZ, R160, RZ ;  /* 0x000000a0ff1f723e */ /* 0x002fc600048070ff */
[----:B------:R0:W-:Y:S01]  /*d540*/  @!P5 STG.E.U8 desc[UR18][R24.64+0x78], R29 ;  /* 0x0000781d1800d986 */ /* 0x0001e2000c101112 */
[----:B------:R-:W-:-:S03]  /*d550*/  ISETP.LT.OR P5, PT, R35, 0x81, !P1 ;  /* 0x000000812300780c */ /* 0x000fc60004fa1670 */
[----:B------:R1:W-:Y:S01]  /*d560*/  @!P3 STG.E.U8 desc[UR18][R26.64+0x78], R33 ;  /* 0x000078211a00b986 */ /* 0x0003e2000c101112 */
[----:B------:R-:W-:-:S03]  /*d570*/  ISETP.LT.OR P3, PT, R35, 0x81, !P0 ;  /* 0x000000812300780c */ /* 0x000fc60004761670 */
        /* <DEDUP_REMOVED lines=26> */
[----:B0-----:R-:W-:Y:S02]  /*d720*/  F2FP.SATFINITE.E4M3.F32.PACK_AB_MERGE_C R29, RZ, R154, RZ ;  /* 0x0000009aff1d723e */ /* 0x001fe400048070ff */
[----:B-1----:R-:W-:-:S03]  /*d730*/  F2FP.SATFINITE.E4M3.F32.PACK_AB_MERGE_C R33, RZ, R20, RZ ;  /* 0x00000014ff21723e */ /* 0x002fc600048070ff */
[----:B------:R0:W-:Y:S01]  /*d740*/  @!P5 STG.E.U8 desc[UR18][R24.64+0x90], R29 ;  /* 0x0000901d1800d986 */ /* 0x0001e2000c101112 */
[----:B------:R-:W-:-:S03]  /*d750*/  ISETP.LT.OR P5, PT, R35, 0x99, !P1 ;  /* 0x000000992300780c */ /* 0x000fc60004fa1670 */
[----:B------:R-:W-:Y:S01]  /*d760*/  @!P3 STG.E.U8 desc[UR18][R26.64+0x90], R31 ;  /* 0x0000901f1a00b986 */ /* 0x000fe2000c101112 */
[----:B------:R-:W-:-:S03]  /*d770*/  ISETP.LT.OR P3, PT, R35, 0x99, !P0 ;  /* 0x000000992300780c */ /* 0x000fc60004761670 */
[----:B------:R1:W-:Y:S01]  /*d780*/  @!P4 STG.E.U8 desc[UR18][R26.64+0x91], R23 ;  /* 0x000091171a00c986 */ /* 0x0003e2000c101112 */
[----:B------:R-:W-:-:S03]  /*d790*/  ISETP.LT.OR P4, PT, R35, 0x9a, !P0 ;  /* 0x0000009a2300780c */ /* 0x000fc60004781670 */
[----:B------:R2:W-:Y:S01]  /*d7a0*/  @!P6 STG.E.U8 desc[UR18][R24.64+0x99], R21 ;  /* 0x000099151800e986 */ /* 0x0005e2000c101112 */
[----:B------:R-:W-:Y:S02]  /*d7b0*/  ISETP.LT.OR P6, PT, R35, 0xa2, !P1 ;  /* 0x000000a22300780c */ /* 0x000fe40004fc1670 */
[----:B0-----:R-:W-:-:S05]  /*d7c0*/  F2FP.SATFINITE.E4M3.F32.PACK_AB_MERGE_C R29, RZ, R22, RZ ;  /* 0x00000016ff1d723e */ /* 0x001fca00048070ff */
[----:B------:R-:W-:Y:S01]  /*d7d0*/  @!P5 STG.E.U8 desc[UR18][R24.64+0x98], R29 ;  /* 0x0000981d1800d986 */ /* 0x000fe2000c101112 */
[C---:B------:R-:W-:Y:S02]  /*d7e0*/  ISETP.LT.OR P5, PT, R35.reuse, 0xa1, !P1 ;  /* 0x000000a12300780c */ /* 0x040fe40004fa1670 */
[----:B-1----:R-:W-:Y:S01]  /*d7f0*/  F2FP.SATFINITE.E4M3.F32.PACK_AB_MERGE_C R23, RZ, R18, RZ ;  /* 0x00000012ff17723e */ /* 0x002fe200048070ff */
[----:B------:R-:W-:Y:S01]  /*d800*/  @!P3 STG.E.U8 desc[UR18][R26.64+0x98], R33 ;  /* 0x000098211a00b986 */ /* 0x000fe2000c101112 */
[C---:B------:R-:W-:Y:S02]  /*d810*/  ISETP.LT.OR P3, PT, R35.reuse, 0xa1, !P0 ;  /* 0x000000a12300780c */ /* 0x040fe40004761670 */
[----:B--2---:R-:W-:Y:S01]  /*d820*/  F2FP.SATFINITE.E4M3.F32.PACK_AB_MERGE_C R21, RZ, R16, RZ ;  /* 0x00000010ff15723e */ /* 0x004fe200048070ff */
[----:B------:R0:W-:Y:S01]  /*d830*/  @!P4 STG.E.U8 desc[UR18][R26.64+0x99], R19 ;  /* 0x000099131a00c986 */ /* 0x0001e2000c101112 */
[----:B------:R-:W-:-:S03]  /*d840*/  ISETP.LT.OR P4, PT, R35, 0xa2, !P0 ;  /* 0x000000a22300780c */ /* 0x000fc60004781670 */
[----:B------:R1:W-:Y:S01]  /*d850*/  @!P6 STG.E.U8 desc[UR18][R24.64+0xa1], R17 ;  /* 0x0000a1111800e986 */ /* 0x0003e2000c101112 */
[----:B------:R-:W-:-:S03]  /*d860*/  ISETP.LT.OR P6, PT, R35, 0xaa, !P1 ;  /* 0x000000aa2300780c */ /* 0x000fc60004fc1670 */
[----:B------:R-:W-:Y:S01]  /*d870*/  @!P5 STG.E.U8 desc[UR18][R24.64+0xa0], R23 ;  /* 0x0000a0171800d986 */ /* 0x000fe2000c101112 */
[----:B------:R-:W-:-:S03]  /*d880*/  ISETP.LT.OR P5, PT, R35, 0xa9, !P1 ;  /* 0x000000a92300780c */ /* 0x000fc60004fa1670 */
[----:B------:R-:W-:Y:S01]  /*d890*/  @!P3 STG.E.U8 desc[UR18][R26.64+0xa0], R21 ;  /* 0x0000a0151a00b986 */ /* 0x000fe2000c101112 */
[C---:B------:R-:W-:Y:S02]  /*d8a0*/  ISETP.LT.OR P3, PT, R35.reuse, 0xa9, !P0 ;  /* 0x000000a92300780c */ /* 0x040fe40004761670 */
[----:B0-----:R-:W-:Y:S01]  /*d8b0*/  F2FP.SATFINITE.E4M3.F32.PACK_AB_MERGE_C R19, RZ, R14, RZ ;  /* 0x0000000eff13723e */ /* 0x001fe200048070ff */
[----:B------:R0:W-:Y:S01]  /*d8c0*/  @!P4 STG.E.U8 desc[UR18][R26.64+0xa1], R15 ;  /* 0x0000a10f1a00c986 */ /* 0x0001e2000c101112 */
[C---:B------:R-:W-:Y:S02]  /*d8d0*/  ISETP.LT.OR P4, PT, R35.reuse, 0xaa, !P0 ;  /* 0x000000aa2300780c */ /* 0x040fe40004781670 */
[----:B-1----:R-:W-:Y:S01]  /*d8e0*/  F2FP.SATFINITE.E4M3.F32.PACK_AB_MERGE_C R17, RZ, R12, RZ ;  /* 0x0000000cff11723e */ /* 0x002fe200048070ff */
        /* <DEDUP_REMOVED lines=15> */
[----:B0-----:R-:W-:Y:S02]  /*d9e0*/  F2FP.SATFINITE.E4M3.F32.PACK_AB_MERGE_C R11, RZ, R6, RZ ;  /* 0x00000006ff0b723e */ /* 0x001fe400048070ff */
[C---:B------:R-:W-:Y:S01]  /*d9f0*/  ISETP.LT.OR P3, PT, R35.reuse, 0xb9, !P0 ;  /* 0x000000b92300780c */ /* 0x040fe20004761670 */
[----:B------:R0:W-:Y:S01]  /*da00*/  @!P4 STG.E.U8 desc[UR18][R26.64+0xb1], R7 ;  /* 0x0000b1071a00c986 */ /* 0x0001e2000c101112 */
[----:B-1----:R-:W-:Y:S02]  /*da10*/  F2FP.SATFINITE.E4M3.F32.PACK_AB_MERGE_C R9, RZ, R4, RZ ;  /* 0x00000004ff09723e */ /* 0x002fe400048070ff */
[----:B------:R-:W-:Y:S01]  /*da20*/  ISETP.LT.OR P4, PT, R35, 0xba, !P0 ;  /* 0x000000ba2300780c */ /* 0x000fe20004781670 */
[----:B------:R1:W-:Y:S04]  /*da30*/  @!P6 STG.E.U8 desc[UR18][R24.64+0xb9], R5 ;  /* 0x0000b9051800e986 */ /* 0x0003e8000c101112 */
[----:B------:R2:W-:Y:S01]  /*da40*/  @!P5 STG.E.U8 desc[UR18][R24.64+0xb8], R11 ;  /* 0x0000b80b1800d986 */ /* 0x0005e2000c101112 */
[----:B------:R-:W-:Y:S01]  /*da50*/  FMUL R4, R227, UR20 ;  /* 0x00000014e3047c20 */ /* 0x000fe20008400000 */
[----:B------:R-:W-:-:S02]  /*da60*/  ISETP.LT.OR P5, PT, R35, 0xc1, !P1 ;  /* 0x000000c12300780c */ /* 0x000fc40004fa1670 */
[----:B0-----:R-:W-:Y:S02]  /*da70*/  F2FP.SATFINITE.E4M3.F32.PACK_AB_MERGE_C R7, RZ, R3, RZ ;  /* 0x00000003ff07723e */ /* 0x001fe400048070ff */
[----:B-1----:R-:W-:Y:S01]  /*da80*/  F2FP.SATFINITE.E4M3.F32.PACK_AB_MERGE_C R5, RZ, R0, RZ ;  /* 0x00000000ff05723e */ /* 0x002fe200048070ff */
[----:B---3--:R-:W-:Y:S01]  /*da90*/  FMUL R0, R222, UR20 ;  /* 0x00000014de007c20 */ /* 0x008fe20008400000 */
[----:B------:R-:W-:Y:S01]  /*daa0*/  ISETP.LT.OR P6, PT, R35, 0xc2, !P1 ;  /* 0x000000c22300780c */ /* 0x000fe20004fc1670 */
[----:B------:R-:W3:Y:S01]  /*dab0*/  LDL.LU R222, [R1+0x20] ;  /* 0x0000200001de7983 */ /* 0x000ee20000300800 */
[----:B--2---:R-:W-:Y:S02]  /*dac0*/  F2FP.SATFINITE.E4M3.F32.PACK_AB_MERGE_C R11, RZ, R2, RZ ;  /* 0x00000002ff0b723e */ /* 0x004fe400048070ff */
[----:B------:R-:W-:Y:S01]  /*dad0*/  F2FP.SATFINITE.E4M3.F32.PACK_AB_MERGE_C R13, RZ, R0, RZ ;  /* 0x00000000ff0d723e */ /* 0x000fe200048070ff */
[----:B----4-:R-:W-:Y:S01]  /*dae0*/  FMUL R0, R224, UR20 ;  /* 0x00000014e0007c20 */ /* 0x010fe20008400000 */
[----:B------:R-:W-:Y:S01]  /*daf0*/  FMUL R2, R225, UR20 ;  /* 0x00000014e1027c20 */ /* 0x000fe20008400000 */
[----:B------:R-:W2:Y:S04]  /*db00*/  LDL.LU R224, [R1+0x24] ;  /* 0x0000240001e07983 */ /* 0x000ea80000300800 */
[----:B------:R-:W4:Y:S01]  /*db10*/  LDL.LU R225, [R1+0x28] ;  /* 0x0000280001e17983 */ /* 0x000f220000300800 */
[----:B------:R-:W-:-:S03]  /*db20*/  FMUL R3, R226, UR20 ;  /* 0x00000014e2037c20 */ /* 0x000fc60008400000 */
[----:B------:R-:W4:Y:S04]  /*db30*/  LDL.LU R226, [R1+0x2c] ;  /* 0x00002c0001e27983 */ /* 0x000f280000300800 */
[----:B------:R-:W4:Y:S04]  /*db40*/  LDL.LU R227, [R1+0x30] ;  /* 0x0000300001e37983 */ /* 0x000f280000300800 */
[----:B------:R-:W-:Y:S01]  /*db50*/  @!P3 STG.E.U8 desc[UR18][R26.64+0xb8], R9 ;  /* 0x0000b8091a00b986 */ /* 0x000fe2000c101112 */
[----:B------:R-:W-:-:S03]  /*db60*/  ISETP.LT.OR P3, PT, R35, 0xc1, !P0 ;  /* 0x000000c12300780c */ /* 0x000fc60004761670 */
[----:B------:R0:W-:Y:S01]  /*db70*/  @!P4 STG.E.U8 desc[UR18][R26.64+0xb9], R7 ;  /* 0x0000b9071a00c986 */ /* 0x0001e2000c101112 */
[----:B------:R-:W-:-:S03]  /*db80*/  ISETP.LT.OR P4, PT, R35, 0xc2, !P0 ;  /* 0x000000c22300780c */ /* 0x000fc60004781670 */
[----:B------:R-:W-:Y:S01]  /*db90*/  @!P5 STG.E.U8 desc[UR18][R24.64+0xc0], R11 ;  /* 0x0000c00b1800d986 */ /* 0x000fe2000c101112 */
[----:B------:R-:W-:-:S03]  /*dba0*/  ISETP.LT.OR P5, PT, R35, 0xc9, !P1 ;  /* 0x000000c92300780c */ /* 0x000fc60004fa1670 */
[----:B------:R1:W-:Y:S01]  /*dbb0*/  @!P6 STG.E.U8 desc[UR18][R24.64+0xc1], R5 ;  /* 0x0000c1051800e986 */ /* 0x0003e2000c101112 */
[----:B0-----:R-:W-:-:S03]  /*dbc0*/  F2FP.SATFINITE.E4M3.F32.PACK_AB_MERGE_C R7, RZ, R0, RZ ;  /* 0x00000000ff07723e */ /* 0x001fc600048070ff */
[----:B------:R-:W-:Y:S01]  /*dbd0*/  @!P3 STG.E.U8 desc[UR18][R26.64+0xc0], R13 ;  /* 0x0000c00d1a00b986 */ /* 0x000fe2000c101112 */
[C---:B------:R-:W-:Y:S02]  /*dbe0*/  ISETP.LT.OR P6, PT, R35.reuse, 0xca, !P1 ;  /* 0x000000ca2300780c */ /* 0x040fe40004fc1670 */
[----:B-1----:R-:W-:Y:S01]  /*dbf0*/  F2FP.SATFINITE.E4M3.F32.PACK_AB_MERGE_C R5, RZ, R2, RZ ;  /* 0x00000002ff05723e */ /* 0x002fe200048070ff */
[----:B------:R0:W-:Y:S01]  /*dc00*/  @!P4 STG.E.U8 desc[UR18][R26.64+0xc1], R7 ;  /* 0x0000c1071a00c986 */ /* 0x0001e2000c101112 */
[C---:B------:R-:W-:Y:S02]  /*dc10*/  ISETP.LT.OR P3, PT, R35.reuse, 0xc9, !P0 ;  /* 0x000000c92300780c */ /* 0x040fe40004761670 */
[C---:B------:R-:W-:Y:S01]  /*dc20*/  ISETP.LT.OR P4, PT, R35.reuse, 0xca, !P0 ;  /* 0x000000ca2300780c */ /* 0x040fe20004781670 */
[----:B------:R1:W-:Y:S01]  /*dc30*/  @!P5 STG.E.U8 desc[UR18][R24.64+0xc8], R5 ;  /* 0x0000c8051800d986 */ /* 0x0003e2000c101112 */
[----:B------:R-:W-:Y:S02]  /*dc40*/  ISETP.LT.OR P5, PT, R35, 0xd1, !P1 ;  /* 0x000000d12300780c */ /* 0x000fe40004fa1670 */
[----:B------:R-:W-:-:S02]  /*dc50*/  F2FP.SATFINITE.E4M3.F32.PACK_AB_MERGE_C R9, RZ, R3, RZ ;  /* 0x00000003ff09723e */ /* 0x000fc400048070ff */
[----:B------:R-:W-:-:S03]  /*dc60*/  F2FP.SATFINITE.E4M3.F32.PACK_AB_MERGE_C R11, RZ, R4, RZ ;  /* 0x00000004ff0b723e */ /* 0x000fc600048070ff */
[----:B------:R1:W-:Y:S04]  /*dc70*/  @!P6 STG.E.U8 desc[UR18][R24.64+0xc9], R9 ;  /* 0x0000c9091800e986 */ /* 0x0003e8000c101112 */
[----:B------:R-:W-:Y:S01]  /*dc80*/  @!P3 STG.E.U8 desc[UR18][R26.64+0xc8], R11 ;  /* 0x0000c80b1a00b986 */ /* 0x000fe2000c101112 */
[----:B------:R-:W-:-:S03]  /*dc90*/  FMUL R0, R220, UR20 ;  /* 0x00000014dc007c20 */ /* 0x000fc60008400000 */
[----:B------:R-:W4:Y:S02]  /*dca0*/  LDL.LU R220, [R1+0x34] ;  /* 0x0000340001dc7983 */ /* 0x000f240000300800 */
[----:B0-----:R-:W-:Y:S01]  /*dcb0*/  F2FP.SATFINITE.E4M3.F32.PACK_AB_MERGE_C R7, RZ, R0, RZ ;  /* 0x00000000ff07723e */ /* 0x001fe200048070ff */
[----:B------:R-:W-:Y:S02]  /*dcc0*/  FMUL R2, R221, UR20 ;  /* 0x00000014dd027c20 */ /* 0x000fe40008400000 */
[----:B------:R-:W4:Y:S03]  /*dcd0*/  LDL.LU R221, [R1+0x38] ;  /* 0x0000380001dd7983 */ /* 0x000f260000300800 */
[----:B-1----:R-:W-:Y:S01]  /*dce0*/  F2FP.SATFINITE.E4M3.F32.PACK_AB_MERGE_C R5, RZ, R2, RZ ;  /* 0x00000002ff05723e */ /* 0x002fe200048070ff */
[----:B------:R-:W-:Y:S04]  /*dcf0*/  @!P4 STG.E.U8 desc[UR18][R26.64+0xc9], R7 ;  /* 0x0000c9071a00c986 */ /* 0x000fe8000c101112 */
[----:B------:R0:W-:Y:S01]  /*dd00*/  @!P5 STG.E.U8 desc[UR18][R24.64+0xd0], R5 ;  /* 0x0000d0051800d986 */ /* 0x0001e2000c101112 */
[----:B------:R-:W-:-:S03]  /*dd10*/  FMUL R3, R223, UR20 ;  /* 0x00000014df037c20 */ /* 0x000fc60008400000 */
[----:B------:R-:W4:Y:S02]  /*dd20*/  LDL.LU R223, [R1+0x3c] ;  /* 0x00003c0001df7983 */ /* 0x000f240000300800 */
[----:B------:R-:W-:Y:S01]  /*dd30*/  F2FP.SATFINITE.E4M3.F32.PACK_AB_MERGE_C R9, RZ, R3, RZ ;  /* 0x00000003ff09723e */ /* 0x000fe200048070ff */
[----:B---3--:R-:W-:Y:S02]  /*dd40*/  FMUL R0, R222, UR20 ;  /* 0x00000014de007c20 */ /* 0x008fe40008400000 */
[----:B------:R-:W3:Y:S03]  /*dd50*/  LDL.LU R222, [R1+0x40] ;  /* 0x0000400001de7983 */ /* 0x000ee60000300800 */
[----:B------:R-:W-:Y:S01]  /*dd60*/  F2FP.SATFINITE.E4M3.F32.PACK_AB_MERGE_C R13, RZ, R0, RZ ;  /* 0x00000000ff0d723e */ /* 0x000fe200048070ff */
[----:B--2---:R-:W-:Y:S02]  /*dd70*/  FMUL R2, R224, UR20 ;  /* 0x00000014e0027c20 */ /* 0x004fe40008400000 */
[----:B------:R-:W2:Y:S01]  /*dd80*/  LDL.LU R224, [R1+0x44] ;  /* 0x0000440001e07983 */ /* 0x000ea20000300800 */
[----:B----4-:R-:W-:-:S03]  /*dd90*/  FMUL R0, R225, UR20 ;  /* 0x00000014e1007c20 */ /* 0x010fc60008400000 */
[----:B------:R-:W4:Y:S01]  /*dda0*/  LDL.LU R225, [R1+0x48] ;  /* 0x0000480001e17983 */ /* 0x000f220000300800 */
[----:B------:R-:W-:Y:S01]  /*ddb0*/  FMUL R3, R226, UR20 ;  /* 0x00000014e2037c20 */ /* 0x000fe20008400000 */
[----:B0-----:R-:W-:Y:S02]  /*ddc0*/  F2FP.SATFINITE.E4M3.F32.PACK_AB_MERGE_C R5, RZ, R0, RZ ;  /* 0x00000000ff05723e */ /* 0x001fe400048070ff */
[----:B------:R-:W4:Y:S01]  /*ddd0*/  LDL.LU R226, [R1+0x4c] ;  /* 0x00004c0001e27983 */ /* 0x000f220000300800 */
[----:B------:R-:W-:-:S03]  /*dde0*/  FMUL R0, R227, UR20 ;  /* 0x00000014e3007c20 */ /* 0x000fc60008400000 */
[----:B------:R-:W4:Y:S01]  /*ddf0*/  LDL.LU R227, [R1+0x50] ;  /* 0x0000500001e37983 */ /* 0x000f220000300800 */
[C---:B------:R-:W-:Y:S02]  /*de00*/  ISETP.LT.OR P6, PT, R35.reuse, 0xd2, !P1 ;  /* 0x000000d22300780c */ /* 0x040fe40004fc1670 */
[C---:B------:R-:W-:Y:S01]  /*de10*/  ISETP.LT.OR P4, PT, R35.reuse, 0xd2, !P0 ;  /* 0x000000d22300780c */ /* 0x040fe20004781670 */
[----:B------:R-:W4:Y:S01]  /*de20*/  LDL.LU R218, [R1+0x54] ;  /* 0x0000540001da7983 */ /* 0x000f220000300800 */
[C---:B------:R-:W-:Y:S02]  /*de30*/  ISETP.LT.OR P3, PT, R35.reuse, 0xd1, !P0 ;  /* 0x000000d12300780c */ /* 0x040fe40004761670 */
[----:B------:R-:W-:Y:S02]  /*de40*/  ISETP.LT.OR P5, PT, R35, 0xd9, !P1 ;  /* 0x000000d92300780c */ /* 0x000fe40004fa1670 */
[----:B------:R-:W-:Y:S02]  /*de50*/  F2FP.SATFINITE.E4M3.F32.PACK_AB_MERGE_C R7, RZ, R2, RZ ;  /* 0x00000002ff07723e */ /* 0x000fe400048070ff */
[----:B------:R-:W-:-:S03]  /*de60*/  F2FP.SATFINITE.E4M3.F32.PACK_AB_MERGE_C R11, RZ, R0, RZ ;  /* 0x00000000ff0b723e */ /* 0x000fc600048070ff */
[----:B------:R0:W-:Y:S01]  /*de70*/  @!P6 STG.E.U8 desc[UR18][R24.64+0xd1], R9 ;  /* 0x0000d1091800e986 */ /* 0x0001e2000c101112 */
[----:B------:R-:W-:-:S03]  /*de80*/  ISETP.LT.OR P6, PT, R35, 0xda, !P1 ;  /* 0x000000da2300780c */ /* 0x000fc60004fc1670 */
[----:B------:R-:W-:Y:S01]  /*de90*/  @!P4 STG.E.U8 desc[UR18][R26.64+0xd1], R7 ;  /* 0x0000d1071a00c986 */ /* 0x000fe2000c101112 */
[----:B------:R-:W-:-:S03]  /*dea0*/  ISETP.LT.OR P4, PT, R35, 0xda, !P0 ;  /* 0x000000da2300780c */ /* 0x000fc60004781670 */
[----:B------:R-:W-:Y:S01]  /*deb0*/  @!P3 STG.E.U8 desc[UR18][R26.64+0xd0], R13 ;  /* 0x0000d00d1a00b986 */ /* 0x000fe2000c101112 */
[----:B0-----:R-:W-:-:S03]  /*dec0*/  F2FP.SATFINITE.E4M3.F32.PACK_AB_MERGE_C R9, RZ, R3, RZ ;  /* 0x00000003ff09723e */ /* 0x001fc600048070ff */
[----:B------:R0:W-:Y:S04]  /*ded0*/  @!P5 STG.E.U8 desc[UR18][R24.64+0xd8], R5 ;  /* 0x0000d8051800d986 */ /* 0x0001e8000c101112 */
[----:B------:R1:W-:Y:S01]  /*dee0*/  @!P6 STG.E.U8 desc[UR18][R24.64+0xd9], R9 ;  /* 0x0000d9091800e986 */ /* 0x0003e2000c101112 */
[----:B------:R-:W-:-:S03]  /*def0*/  FMUL R0, R220, UR20 ;  /* 0x00000014dc007c20 */ /* 0x000fc60008400000 */
[----:B------:R-:W4:Y:S02]  /*df00*/  LDL.LU R220, [R1+0x58] ;  /* 0x0000580001dc7983 */ /* 0x000f240000300800 */
[----:B0-----:R-:W-:Y:S01]  /*df10*/  F2FP.SATFINITE.E4M3.F32.PACK_AB_MERGE_C R5, RZ, R0, RZ ;  /* 0x00000000ff05723e */ /* 0x001fe200048070ff */
[----:B------:R-:W-:Y:S02]  /*df20*/  FMUL R2, R221, UR20 ;  /* 0x00000014dd027c20 */ /* 0x000fe40008400000 */
[----:B------:R-:W4:Y:S03]  /*df30*/  LDL.LU R221, [R1+0x5c] ;  /* 0x00005c0001dd7983 */ /* 0x000f260000300800 */
[----:B------:R-:W-:Y:S01]  /*df40*/  F2FP.SATFINITE.E4M3.F32.PACK_AB_MERGE_C R7, RZ, R2, RZ ;  /* 0x00000002ff07723e */ /* 0x000fe200048070ff */
[----:B------:R0:W-:Y:S01]  /*df50*/  @!P4 STG.E.U8 desc[UR18][R26.64+0xd9], R5 ;  /* 0x0000d9051a00c986 */ /* 0x0001e2000c101112 */
[----:B------:R-:W-:-:S03]  /*df60*/  FMUL R3, R223, UR20 ;  /* 0x00000014df037c20 */ /* 0x000fc60008400000 */
[----:B------:R-:W4:Y:S02]  /*df70*/  LDL.LU R223, [R1+0x60] ;  /* 0x0000600001df7983 */ /* 0x000f240000300800 */
[----:B-1----:R-:W-:Y:S01]  /*df80*/  F2FP.SATFINITE.E4M3.F32.PACK_AB_MERGE_C R9, RZ, R3, RZ ;  /* 0x00000003ff09723e */ /* 0x002fe200048070ff */
[----:B---3--:R-:W-:Y:S02]  /*df90*/  FMUL R4, R222, UR20 ;  /* 0x00000014de047c20 */ /* 0x008fe40008400000 */
[----:B------:R-:W3:Y:S01]  /*dfa0*/  LDL.LU R222, [R1+0x64] ;  /* 0x0000640001de7983 */ /* 0x000ee20000300800 */
[----:B--2---:R-:W-:-:S03]  /*dfb0*/  FMUL R0, R224, UR20 ;  /* 0x00000014e0007c20 */ /* 0x004fc60008400000 */
[----:B------:R-:W2:Y:S01]  /*dfc0*/  LDL.LU R224, [R1+0x68] ;  /* 0x0000680001e07983 */ /* 0x000ea20000300800 */
[----:B----4-:R-:W-:Y:S01]  /*dfd0*/  FMUL R2, R225, UR20 ;  /* 0x00000014e1027c20 */ /* 0x010fe20008400000 */
[----:B0-----:R-:W-:Y:S02]  /*dfe0*/  F2FP.SATFINITE.E4M3.F32.PACK_AB_MERGE_C R5, RZ, R0, RZ ;  /* 0x00000000ff05723e */ /* 0x001fe400048070ff */
[----:B------:R-:W4:Y:S01]  /*dff0*/  LDL.LU R225, [R1+0x6c] ;  /* 0x00006c0001e17983 */ /* 0x000f220000300800 */
[----:B------:R-:W-:-:S03]  /*e000*/  FMUL R3, R226, UR20 ;  /* 0x00000014e2037c20 */ /* 0x000fc60008400000 */
[----:B------:R-:W4:Y:S01]  /*e010*/  LDL.LU R226, [R1+0x70] ;  /* 0x0000700001e27983 */ /* 0x000f220000300800 */
[----:B------:R-:W-:-:S03]  /*e020*/  FMUL R0, R227, UR20 ;  /* 0x00000014e3007c20 */ /* 0x000fc60008400000 */
[----:B------:R-:W4:Y:S01]  /*e030*/  LDL.LU R227, [R1+0x74] ;  /* 0x0000740001e37983 */ /* 0x000f220000300800 */
[C---:B------:R-:W-:Y:S02]  /*e040*/  ISETP.LT.OR P3, PT, R35.reuse, 0xd9, !P0 ;  /* 0x000000d92300780c */ /* 0x040fe40004761670 */
[C---:B------:R-:W-:Y:S02]  /*e050*/  ISETP.LT.OR P5, PT, R35.reuse, 0xe1, !P1 ;  /* 0x000000e12300780c */ /* 0x040fe40004fa1670 */
[C---:B------:R-:W-:Y:S02]  /*e060*/  ISETP.LT.OR P6, PT, R35.reuse, 0xe2, !P1 ;  /* 0x000000e22300780c */ /* 0x040fe40004fc1670 */
[----:B------:R-:W-:-:S07]  /*e070*/  ISETP.LT.OR P4, PT, R35, 0xe2, !P0 ;  /* 0x000000e22300780c */ /* 0x000fce0004781670 */
[----:B------:R-:W-:Y:S01]  /*e080*/  @!P3 STG.E.U8 desc[UR18][R26.64+0xd8], R11 ;  /* 0x0000d80b1a00b986 */ /* 0x000fe2000c101112 */
[----:B------:R-:W-:-:S03]  /*e090*/  ISETP.LT.OR P3, PT, R35, 0xe1, !P0 ;  /* 0x000000e12300780c */ /* 0x000fc60004761670 */
[----:B------:R0:W-:Y:S01]  /*e0a0*/  @!P5 STG.E.U8 desc[UR18][R24.64+0xe0], R7 ;  /* 0x0000e0071800d986 */ /* 0x0001e2000c101112 */
[----:B------:R-:W-:-:S03]  /*e0b0*/  ISETP.LT.OR P5, PT, R35, 0xe9, !P1 ;  /* 0x000000e92300780c */ /* 0x000fc60004fa1670 */
[----:B------:R1:W-:Y:S01]  /*e0c0*/  @!P6 STG.E.U8 desc[UR18][R24.64+0xe1], R9 ;  /* 0x0000e1091800e986 */ /* 0x0003e2000c101112 */
[----:B------:R-:W-:Y:S02]  /*e0d0*/  ISETP.LT.OR P6, PT, R35, 0xea, !P1 ;  /* 0x000000ea2300780c */ /* 0x000fe40004fc1670 */
[----:B------:R-:W-:Y:S01]  /*e0e0*/  F2FP.SATFINITE.E4M3.F32.PACK_AB_MERGE_C R13, RZ, R4, RZ ;  /* 0x00000004ff0d723e */ /* 0x000fe200048070ff */
[----:B------:R1:W-:Y:S01]  /*e0f0*/  @!P4 STG.E.U8 desc[UR18][R26.64+0xe1], R5 ;  /* 0x0000e1051a00c986 */ /* 0x0003e2000c101112 */
[----:B0-----:R-:W-:-:S03]  /*e100*/  F2FP.SATFINITE.E4M3.F32.PACK_AB_MERGE_C R7, RZ, R2, RZ ;  /* 0x00000002ff07723e */ /* 0x001fc600048070ff */
[----:B------:R-:W-:Y:S01]  /*e110*/  @!P3 STG.E.U8 desc[UR18][R26.64+0xe0], R13 ;  /* 0x0000e00d1a00b986 */ /* 0x000fe2000c101112 */
[----:B-1----:R-:W-:-:S03]  /*e120*/  F2FP.SATFINITE.E4M3.F32.PACK_AB_MERGE_C R9, RZ, R3, RZ ;  /* 0x00000003ff09723e */ /* 0x002fc600048070ff */
[----:B------:R0:W-:Y:S01]  /*e130*/  @!P5 STG.E.U8 desc[UR18][R24.64+0xe8], R7 ;  /* 0x0000e8071800d986 */ /* 0x0001e2000c101112 */
[C---:B------:R-:W-:Y:S02]  /*e140*/  ISETP.LT.OR P3, PT, R35.reuse, 0xe9, !P0 ;  /* 0x000000e92300780c */ /* 0x040fe40004761670 */
[C---:B------:R-:W-:Y:S01]  /*e150*/  ISETP.LT.OR P4, PT, R35.reuse, 0xea, !P0 ;  /* 0x000000ea2300780c */ /* 0x040fe20004781670 */
[----:B------:R1:W-:Y:S01]  /*e160*/  @!P6 STG.E.U8 desc[UR18][R24.64+0xe9], R9 ;  /* 0x0000e9091800e986 */ /* 0x0003e2000c101112 */
[C---:B------:R-:W-:Y:S01]  /*e170*/  ISETP.LT.OR P5, PT, R35.reuse, 0xf1, !P1 ;  /* 0x000000f12300780c */ /* 0x040fe20004fa1670 */
[----:B------:R-:W-:Y:S01]  /*e180*/  FMUL R2, R218, UR20 ;  /* 0x00000014da027c20 */ /* 0x000fe20008400000 */
[----:B------:R-:W-:Y:S02]  /*e190*/  ISETP.LT.OR P6, PT, R35, 0xf2, !P1 ;  /* 0x000000f22300780c */ /* 0x000fe40004fc1670 */
[----:B------:R-:W-:Y:S02]  /*e1a0*/  F2FP.SATFINITE.E4M3.F32.PACK_AB_MERGE_C R11, RZ, R0, RZ ;  /* 0x00000000ff0b723e */ /* 0x000fe400048070ff */
[----:B------:R-:W-:-:S03]  /*e1b0*/  F2FP.SATFINITE.E4M3.F32.PACK_AB_MERGE_C R5, RZ, R2, RZ ;  /* 0x00000002ff05723e */ /* 0x000fc600048070ff */
[----:B------:R-:W-:Y:S01]  /*e1c0*/  @!P3 STG.E.U8 desc[UR18][R26.64+0xe8], R11 ;  /* 0x0000e80b1a00b986 */ /* 0x000fe2000c101112 */
[----:B------:R-:W-:-:S03]  /*e1d0*/  ISETP.LT.OR P3, PT, R35, 0xf1, !P0 ;  /* 0x000000f12300780c */ /* 0x000fc60004761670 */
[----:B------:R-:W-:Y:S01]  /*e1e0*/  @!P4 STG.E.U8 desc[UR18][R26.64+0xe9], R5 ;  /* 0x0000e9051a00c986 */ /* 0x000fe2000c101112 */
[C---:B------:R-:W-:Y:S02]  /*e1f0*/  ISETP.LT.OR P4, PT, R35.reuse, 0xf9, !P1 ;  /* 0x000000f92300780c */ /* 0x040fe40004f81670 */
[----:B------:R-:W-:Y:S01]  /*e200*/  ISETP.LT.OR P1, PT, R35, 0xfa, !P1 ;  /* 0x000000fa2300780c */ /* 0x000fe20004f21670 */
[----:B------:R-:W-:-:S05]  /*e210*/  FMUL R0, R220, UR20 ;  /* 0x00000014dc007c20 */ /* 0x000fca0008400000 */
[----:B0-----:R-:W-:-:S05]  /*e220*/  F2FP.SATFINITE.E4M3.F32.PACK_AB_MERGE_C R7, RZ, R0, RZ ;  /* 0x00000000ff07723e */ /* 0x001fca00048070ff */
[----:B------:R0:W-:Y:S01]  /*e230*/  @!P5 STG.E.U8 desc[UR18][R24.64+0xf0], R7 ;  /* 0x0000f0071800d986 */ /* 0x0001e2000c101112 */
[----:B------:R-:W-:-:S05]  /*e240*/  FMUL R3, R221, UR20 ;  /* 0x00000014dd037c20 */ /* 0x000fca0008400000 */
[----:B-1----:R-:W-:Y:S02]  /*e250*/  F2FP.SATFINITE.E4M3.F32.PACK_AB_MERGE_C R9, RZ, R3, RZ ;  /* 0x00000003ff09723e */ /* 0x002fe400048070ff */
[----:B------:R-:W-:-:S03]  /*e260*/  ISETP.LT.OR P5, PT, R35, 0xf2, !P0 ;  /* 0x000000f22300780c */ /* 0x000fc600047a1670 */
[----:B------:R1:W-:Y:S01]  /*e270*/  @!P6 STG.E.U8 desc[UR18][R24.64+0xf1], R9 ;  /* 0x0000f1091800e986 */ /* 0x0003e2000c101112 */
[C---:B------:R-:W-:Y:S02]  /*e280*/  ISETP.LT.OR P6, PT, R35.reuse, 0xf9, !P0 ;  /* 0x000000f92300780c */ /* 0x040fe400047c1670 */
[----:B------:R-:W-:Y:S01]  /*e290*/  ISETP.LT.OR P0, PT, R35, 0xfa, !P0 ;  /* 0x000000fa2300780c */ /* 0x000fe20004701670 */
[----:B------:R-:W-:-:S05]  /*e2a0*/  FMUL R0, R223, UR20 ;  /* 0x00000014df007c20 */ /* 0x000fca0008400000 */
[----:B------:R-:W-:-:S05]  /*e2b0*/  F2FP.SATFINITE.E4M3.F32.PACK_AB_MERGE_C R13, RZ, R0, RZ ;  /* 0x00000000ff0d723e */ /* 0x000fca00048070ff */
[----:B------:R0:W-:Y:S01]  /*e2c0*/  @!P3 STG.E.U8 desc[UR18][R26.64+0xf0], R13 ;  /* 0x0000f00d1a00b986 */ /* 0x0001e2000c101112 */
[----:B---3--:R-:W-:Y:S01]  /*e2d0*/  FMUL R0, R222, UR20 ;  /* 0x00000014de007c20 */ /* 0x008fe20008400000 */
[----:B--2---:R-:W-:Y:S01]  /*e2e0*/  FMUL R2, R224, UR20 ;  /* 0x00000014e0027c20 */ /* 0x004fe20008400000 */
[----:B----4-:R-:W-:-:S03]  /*e2f0*/  FMUL R3, R225, UR20 ;  /* 0x00000014e1037c20 */ /* 0x010fc60008400000 */
[----:B0-----:R-:W-:Y:S01]  /*e300*/  F2FP.SATFINITE.E4M3.F32.PACK_AB_MERGE_C R7, RZ, R0, RZ ;  /* 0x00000000ff07723e */ /* 0x001fe200048070ff */
[----:B------:R-:W-:Y:S01]  /*e310*/  FMUL R4, R226, UR20 ;  /* 0x00000014e2047c20 */ /* 0x000fe20008400000 */
[----:B------:R-:W-:Y:S01]  /*e320*/  FMUL R5, R227, UR20 ;  /* 0x00000014e3057c20 */ /* 0x000fe20008400000 */
[----:B-1----:R-:W-:Y:S02]  /*e330*/  F2FP.SATFINITE.E4M3.F32.PACK_AB_MERGE_C R9, RZ, R2, RZ ;  /* 0x00000002ff09723e */ /* 0x002fe400048070ff */
[----:B------:R-:W-:Y:S02]  /*e340*/  F2FP.SATFINITE.E4M3.F32.PACK_AB_MERGE_C R3, RZ, R3, RZ ;  /* 0x00000003ff03723e */ /* 0x000fe400048070ff */
[----:B------:R-:W-:Y:S02]  /*e350*/  F2FP.SATFINITE.E4M3.F32.PACK_AB_MERGE_C R11, RZ, R4, RZ ;  /* 0x00000004ff0b723e */ /* 0x000fe400048070ff */
[----:B------:R-:W-:Y:S01]  /*e360*/  F2FP.SATFINITE.E4M3.F32.PACK_AB_MERGE_C R5, RZ, R5, RZ ;  /* 0x00000005ff05723e */ /* 0x000fe200048070ff */
[----:B------:R0:W-:Y:S04]  /*e370*/  @!P5 STG.E.U8 desc[UR18][R26.64+0xf1], R7 ;  /* 0x0000f1071a00d986 */ /* 0x0001e8000c101112 */
[----:B------:R0:W-:Y:S04]  /*e380*/  @!P4 STG.E.U8 desc[UR18][R24.64+0xf8], R9 ;  /* 0x0000f8091800c986 */ /* 0x0001e8000c101112 */
[----:B------:R0:W-:Y:S04]  /*e390*/  @!P1 STG.E.U8 desc[UR18][R24.64+0xf9], R3 ;  /* 0x0000f90318009986 */ /* 0x0001e8000c101112 */
[----:B------:R0:W-:Y:S04]  /*e3a0*/  @!P6 STG.E.U8 desc[UR18][R26.64+0xf8], R11 ;  /* 0x0000f80b1a00e986 */ /* 0x0001e8000c101112 */
[----:B------:R0:W-:Y:S02]  /*e3b0*/  @!P0 STG.E.U8 desc[UR18][R26.64+0xf9], R5 ;  /* 0x0000f9051a008986 */ /* 0x0001e4000c101112 */
.L_x_293:
[----:B------:R-:W-:Y:S05]  /*e3c0*/  BSYNC B0 ;  /* 0x0000000000007941 */ /* 0x000fea0003800000 */
.L_x_35:
[----:B0-----:R-:W2:Y:S04]  /*e3d0*/  LDL.LU R3, [R1+0x80] ;  /* 0x0000800001037983 */ /* 0x001ea80000300800 */
[----:B-----5:R-:W2:Y:S01]  /*e3e0*/  LDL.LU R2, [R1+0x84] ;  /* 0x0000840001027983 */ /* 0x020ea20000300800 */
[----:B------:R-:W-:Y:S01]  /*e3f0*/  ULDC UR6, c[0x0][0xc] ;  /* 0x0000030000067ab9 */ /* 0x000fe20000000800 */
[----:B------:R-:W-:Y:S01]  /*e400*/  ULDC UR7, c[0x0][0x10] ;  /* 0x0000040000077ab9 */ /* 0x000fe20000000800 */
[----:B------:R-:W2:Y:S01]  /*e410*/  LDC R5, c[0x0][0x14] ;  /* 0x00000500ff057b82 */ /* 0x000ea20000000800 */
[----:B------:R-:W-:Y:S01]  /*e420*/  UIMAD.WIDE.U32 UR6, UR6, UR7, URZ ;  /* 0x00000007060672a5 */ /* 0x000fe2000f8e003f */
[----:B------:R-:W-:Y:S01]  /*e430*/  PRMT R0, RZ, 0x7610, R0 ;  /* 0x00007610ff007816 */ /* 0x000fe20000000000 */
[----:B------:R-:W-:-:S04]  /*e440*/  UMOV UR23, 0xffffffff ;  /* 0xffffffff00177882 */ /* 0x000fc80000000000 */
[----:B--2---:R-:W-:-:S04]  /*e450*/  IMAD.WIDE.U32 R2, R5, UR6, R2 ;  /* 0x0000000605027c25 */ /* 0x004fc8000f8e0002 */
[----:B------:R-:W-:Y:S01]  /*e460*/  IMAD R5, R5, UR7, RZ ;  /* 0x0000000705057c24 */ /* 0x000fe2000f8e02ff */
[----:B------:R-:W-:Y:S01]  /*e470*/  ULDC.64 UR6, c[0x0][0x650] ;  /* 0x0001940000067ab9 */ /* 0x000fe20000000a00 */
[----:B------:R-:W-:Y:S01]  /*e480*/  IMAD.MOV.U32 R19, RZ, RZ, R2 ;  /* 0x000000ffff137224 */ /* 0x000fe200078e0002 */
[----:B------:R-:W-:Y:S01]  /*e490*/  ISETP.GE.U32.AND P0, PT, R2, UR6, PT ;  /* 0x0000000602007c0c */ /* 0x000fe2000bf06070 */
[----:B------:R-:W-:Y:S02]  /*e4a0*/  IMAD.IADD R22, R3, 0x1, R5 ;  /* 0x0000000103167824 */ /* 0x000fe400078e0205 */
[----:B------:R-:W-:-:S03]  /*e4b0*/  IMAD.MOV.U32 R2, RZ, RZ, -0x1 ;  /* 0xffffffffff027424 */ /* 0x000fc600078e00ff */
[----:B------:R0:W-:Y:S01]  /*e4c0*/  STL [R1+0x80], R22 ;  /* 0x0000801601007387 */ /* 0x0001e20000100800 */
[----:B------:R-:W-:-:S03]  /*e4d0*/  ISETP.GE.U32.AND.EX P0, PT, R22, UR7, PT, P0 ;  /* 0x0000000716007c0c */ /* 0x000fc6000bf06100 */
[----:B------:R0:W-:Y:S04]  /*e4e0*/  STL [R1+0x84], R19 ;  /* 0x0000841301007387 */ /* 0x0001e80000100800 */
[----:B------:R0:W-:Y:S06]  /*e4f0*/  STL [R1+0x88], R2 ;  /* 0x0000880201007387 */ /* 0x0001ec0000100800 */
[----:B------:R-:W-:Y:S05]  /*e500*/  @P0 BRA `(.L_x_294) ;  /* 0x00000004006c0947 */ /* 0x000fea0003800000 */
[----:B------:R-:W2:Y:S01]  /*e510*/  S2R R14, SR_CTAID.X ;  /* 0x00000000000e7919 */ /* 0x000ea20000002500 */
[----:B------:R-:W5:Y:S01]  /*e520*/  LDC.64 R8, c[0x0][0x628] ;  /* 0x00018a00ff087b82 */ /* 0x000f620000000a00 */
[----:B------:R-:W-:Y:S01]  /*e530*/  ULDC UR6, c[0x0][0x150] ;  /* 0x0000540000067ab9 */ /* 0x000fe20000000800 */
[----:B------:R-:W-:Y:S01]  /*e540*/  IMAD.MOV.U32 R6, RZ, RZ, R19 ;  /* 0x000000ffff067224 */ /* 0x000fe200078e0013 */
[----:B------:R-:W0:Y:S01]  /*e550*/  S2R R16, SR_CTAID.Y ;  /* 0x0000000000107919 */ /* 0x000e220000002600 */
[----:B------:R-:W-:-:S04]  /*e560*/  IMAD.MOV.U32 R7, RZ, RZ, R22 ;  /* 0x000000ffff077224 */ /* 0x000fc800078e0016 */
[----:B------:R-:W0:Y:S08]  /*e570*/  LDC R17, c[0x0][0x144] ;  /* 0x00005100ff117b82 */ /* 0x000e300000000800 */
[----:B------:R-:W0:Y:S08]  /*e580*/  LDC R10, c[0x0][0x630] ;  /* 0x00018c00ff0a7b82 */ /* 0x000e300000000800 */
[----:B------:R-:W0:Y:S01]  /*e590*/  LDC.64 R12, c[0x0][0x620] ;  /* 0x00018800ff0c7b82 */ /* 0x000e220000000a00 */
[----:B-----5:R-:W-:-:S04]  /*e5a0*/  ISETP.NE.U32.AND P0, PT, R8, RZ, PT ;  /* 0x000000ff0800720c */ /* 0x020fc80003f05070 */
[----:B------:R-:W-:Y:S02]  /*e5b0*/  ISETP.NE.AND.EX P0, PT, R9, RZ, PT, P0 ;  /* 0x000000ff0900720c */ /* 0x000fe40003f05300 */
[----:B--2---:R-:W-:-:S05]  /*e5c0*/  I2FP.F32.U32 R0, R14 ;  /* 0x0000000e00007245 */ /* 0x004fca0000201000 */
[----:B------:R-:W-:-:S04]  /*e5d0*/  FMUL R0, R0, UR6 ;  /* 0x0000000600007c20 */ /* 0x000fc80008400000 */
[----:B------:R2:W0:Y:S02]  /*e5e0*/  F2I.U32.TRUNC.NTZ R15, R0 ;  /* 0x00000000000f7305 */ /* 0x000424000020f000 */
[----:B------:R-:W-:Y:S05]  /*e5f0*/  @!P0 BRA `(.L_x_295) ;  /* 0x0000000000288947 */ /* 0x000fea0003800000 */
[----:B--2---:R-:W2:Y:S02]  /*e600*/  LDC R0, c[0x0][0x634] ;  /* 0x00018d00ff007b82 */ /* 0x004ea40000000800 */
[----:B--2---:R-:W-:-:S05]  /*e610*/  IADD3 R7, P0, R19, R0, RZ ;  /* 0x0000000013077210 */ /* 0x004fca0007f1e0ff */
[----:B------:R-:W-:-:S04]  /*e620*/  IMAD.X R11, RZ, RZ, R22, P0 ;  /* 0x000000ffff0b7224 */ /* 0x000fc800000e0616 */
[----:B0-----:R-:W-:-:S04]  /*e630*/  IMAD.WIDE.U32 R2, R11, R8, RZ ;  /* 0x000000080b027225 */ /* 0x001fc800078e00ff */
[----:B------:R-:W-:-:S04]  /*e640*/  IMAD.WIDE.U32 R4, P0, R7, R9, R2 ;  /* 0x0000000907047225 */ /* 0x000fc80007800002 */
[----:B------:R-:W-:-:S04]  /*e650*/  IMAD.WIDE.U32 R2, R7, R8, RZ ;  /* 0x0000000807027225 */ /* 0x000fc800078e00ff */
[----:B------:R-:W-:Y:S01]  /*e660*/  IMAD.X R7, RZ, RZ, RZ, P0 ;  /* 0x000000ffff077224 */ /* 0x000fe200000e06ff */
[----:B------:R-:W-:Y:S01]  /*e670*/  IADD3 RZ, P0, R3, R4, RZ ;  /* 0x0000000403ff7210 */ /* 0x000fe20007f1e0ff */
[----:B------:R-:W-:-:S04]  /*e680*/  IMAD.MOV.U32 R6, RZ, RZ, R5 ;  /* 0x000000ffff067224 */ /* 0x000fc800078e0005 */
[----:B------:R-:W-:-:S08]  /*e690*/  IMAD.WIDE.U32.X R6, R11, R9, R6, P0 ;  /* 0x000000090b067225 */ /* 0x000fd000000e0406 */
.L_x_295:
[-CC-:B0-----:R-:W-:Y:S01]  /*e6a0*/  SHF.R.U64 R24, R6, R10.reuse, R7.reuse ;  /* 0x0000000a06187219 */ /* 0x181fe20000001207 */
[----:B------:R-:W0:Y:S01]  /*e6b0*/  LDC.64 R20, c[0x0][0x640] ;  /* 0x00019000ff147b82 */ /* 0x000e220000000a00 */
[----:B--2---:R-:W-:Y:S01]  /*e6c0*/  SHF.R.U32.HI R0, RZ, R10, R7 ;  /* 0x0000000aff007219 */ /* 0x004fe20000011607 */
[----:B------:R-:W-:Y:S01]  /*e6d0*/  IMAD.MOV.U32 R2, RZ, RZ, R19 ;  /* 0x000000ffff027224 */ /* 0x000fe200078e0013 */
[----:B------:R-:W-:Y:S01]  /*e6e0*/  IADD3 R5, P0, RZ, -R24, RZ ;  /* 0x80000018ff057210 */ /* 0x000fe20007f1e0ff */
[----:B------:R-:W-:Y:S01]  /*e6f0*/  IMAD.MOV R15, RZ, RZ, -R15 ;  /* 0x000000ffff0f7224 */ /* 0x000fe200078e0a0f */
[----:B------:R-:W-:Y:S01]  /*e700*/  ULDC UR6, c[0x0][0x154] ;  /* 0x0000550000067ab9 */ /* 0x000fe20000000800 */
[----:B------:R-:W-:Y:S02]  /*e710*/  IMAD.MOV.U32 R7, RZ, RZ, 0x1 ;  /* 0x00000001ff077424 */ /* 0x000fe400078e00ff */
[----:B------:R-:W2:Y:S01]  /*e720*/  LDC R4, c[0x0][0x618] ;  /* 0x00018600ff047b82 */ /* 0x000ea20000000800 */
[----:B------:R-:W-:-:S02]  /*e730*/  IMAD.X R3, RZ, RZ, ~R0, P0 ;  /* 0x000000ffff037224 */ /* 0x000fc400000e0e00 */
[----:B------:R-:W-:Y:S02]  /*e740*/  IMAD R15, R17, R15, R14 ;  /* 0x0000000f110f7224 */ /* 0x000fe400078e020e */
[-C--:B------:R-:W-:Y:S02]  /*e750*/  IMAD R0, R3, R12.reuse, RZ ;  /* 0x0000000c03007224 */ /* 0x080fe400078e02ff */
[----:B------:R-:W-:Y:S01]  /*e760*/  IMAD.MOV.U32 R3, RZ, RZ, R22 ;  /* 0x000000ffff037224 */ /* 0x000fe200078e0016 */
[----:B------:R-:W5:Y:S01]  /*e770*/  LDC R6, c[0x0][0x608] ;  /* 0x00018200ff067b82 */ /* 0x000f620000000800 */
[----:B------:R-:W-:-:S04]  /*e780*/  IMAD.WIDE.U32 R2, R5, R12, R2 ;  /* 0x0000000c05027225 */ /* 0x000fc800078e0002 */
[----:B------:R-:W-:-:S03]  /*e790*/  IMAD R5, R5, R13, R0 ;  /* 0x0000000d05057224 */ /* 0x000fc600078e0200 */
[----:B------:R-:W1:Y:S01]  /*e7a0*/  LDC R18, c[0x0][0x658] ;  /* 0x00019600ff127b82 */ /* 0x000e620000000800 */
[----:B------:R-:W-:Y:S01]  /*e7b0*/  I2FP.F32.U32 R0, R16 ;  /* 0x0000001000007245 */ /* 0x000fe20000201000 */
[----:B------:R-:W-:Y:S01]  /*e7c0*/  IMAD.IADD R3, R3, 0x1, R5 ;  /* 0x0000000103037824 */ /* 0x000fe200078e0205 */
[----:B0-----:R-:W-:Y:S01]  /*e7d0*/  ISETP.NE.U32.AND P0, PT, R20, RZ, PT ;  /* 0x000000ff1400720c */ /* 0x001fe20003f05070 */
[----:B------:R-:W-:Y:S02]  /*e7e0*/  IMAD.MOV.U32 R5, RZ, RZ, -0x1 ;  /* 0xffffffffff057424 */ /* 0x000fe400078e00ff */
[----:B------:R-:W-:Y:S02]  /*e7f0*/  FMUL R0, R0, UR6 ;  /* 0x0000000600007c20 */ /* 0x000fe40008400000 */
[----:B------:R-:W0:Y:S01]  /*e800*/  LDC R13, c[0x0][0x148] ;  /* 0x00005200ff0d7b82 */ /* 0x000e220000000800 */
[----:B--2---:R-:W-:Y:S01]  /*e810*/  SHF.R.U64 R10, R2, R4, R3 ;  /* 0x00000004020a7219 */ /* 0x004fe20000001203 */
[----:B------:R2:W0:Y:S01]  /*e820*/  F2I.U32.TRUNC.NTZ R12, R0 ;  /* 0x00000000000c7305 */ /* 0x000422000020f000 */
[----:B------:R-:W-:-:S02]  /*e830*/  ISETP.NE.AND.EX P0, PT, R21, RZ, PT, P0 ;  /* 0x000000ff1500720c */ /* 0x000fc40003f05300 */
[----:B------:R-:W-:-:S03]  /*e840*/  SHF.R.U32.HI R3, RZ, R4, R3 ;  /* 0x00000004ff037219 */ /* 0x000fc60000011603 */
[----:B------:R-:W0:Y:S01]  /*e850*/  LDC R14, c[0x0][0x600] ;  /* 0x00018000ff0e7b82 */ /* 0x000e220000000800 */
[-CC-:B-----5:R-:W-:Y:S02]  /*e860*/  SHF.R.U64 R8, R10, R6.reuse, R3.reuse ;  /* 0x000000060a087219 */ /* 0x1a0fe40000001203 */
[----:B------:R-:W-:-:S05]  /*e870*/  SHF.R.U32.HI R3, RZ, R6, R3 ;  /* 0x00000006ff037219 */ /* 0x000fca0000011603 */
[----:B------:R-:W0:Y:S01]  /*e880*/  LDC R19, c[0x0][0x648] ;  /* 0x00019200ff137b82 */ /* 0x000e220000000800 */
[-CC-:B-1----:R-:W-:Y:S02]  /*e890*/  SHF.R.U64 R11, R8, R18.reuse, R3.reuse ;  /* 0x00000012080b7219 */ /* 0x182fe40000001203 */
[-C--:B------:R-:W-:Y:S02]  /*e8a0*/  SHF.L.U32 R5, R5, R18.reuse, RZ ;  /* 0x0000001205057219 */ /* 0x080fe400000006ff */
[-C--:B------:R-:W-:Y:S01]  /*e8b0*/  SHF.R.U32.HI R3, RZ, R18.reuse, R3 ;  /* 0x00000012ff037219 */ /* 0x080fe20000011603 */
[----:B------:R-:W-:Y:S01]  /*e8c0*/  IMAD.MOV.U32 R2, RZ, RZ, R11 ;  /* 0x000000ffff027224 */ /* 0x000fe200078e000b */
[----:B------:R-:W-:Y:S01]  /*e8d0*/  SHF.L.U32 R34, R7, R18, RZ ;  /* 0x0000001207227219 */ /* 0x000fe200000006ff */
[----:B------:R-:W1:Y:S01]  /*e8e0*/  LDC R22, c[0x0][0x638] ;  /* 0x00018e00ff167b82 */ /* 0x000e620000000800 */
[----:B------:R-:W-:-:S07]  /*e8f0*/  LOP3.LUT R17, RZ, R5, RZ, 0x33, !PT ;  /* 0x00000005ff117212 */ /* 0x000fce00078e33ff */
[----:B------:R-:W0:Y:S01]  /*e900*/  LDC R23, c[0x0][0x610] ;  /* 0x00018400ff177b82 */ /* 0x000e220000000800 */
[----:B--2---:R-:W-:Y:S05]  /*e910*/  @!P0 BRA `(.L_x_296) ;  /* 0x0000000000288947 */ /* 0x004fea0003800000 */
[----:B------:R-:W2:Y:S02]  /*e920*/  LDC R0, c[0x0][0x64c] ;  /* 0x00019300ff007b82 */ /* 0x000ea40000000800 */
[----:B--2---:R-:W-:-:S05]  /*e930*/  IADD3 R7, P0, R11, R0, RZ ;  /* 0x000000000b077210 */ /* 0x004fca0007f1e0ff */
        /* <DEDUP_REMOVED lines=8> */
.L_x_296:
[----:B0-----:R-:W-:Y:S01]  /*e9c0*/  SHF.R.U64 R0, R2, R19, R3 ;  /* 0x0000001302007219 */ /* 0x001fe20000001203 */
[----:B------:R-:W-:Y:S01]  /*e9d0*/  VIADD R3, R14, 0xffffffff ;  /* 0xffffffff0e037836 */ /* 0x000fe20000000000 */
[----:B------:R-:W-:Y:S01]  /*e9e0*/  LOP3.LUT R5, R8, R17, RZ, 0xc0, !PT ;  /* 0x0000001108057212 */ /* 0x000fe200078ec0ff */
[----:B------:R-:W-:Y:S01]  /*e9f0*/  IMAD.MOV R12, RZ, RZ, -R12 ;  /* 0x000000ffff0c7224 */ /* 0x000fe200078e0a0c */
[----:B------:R-:W-:Y:S01]  /*ea00*/  R2UR UR23, R24 ;  /* 0x00000000181772ca */ /* 0x000fe200000e0000 */
[----:B------:R-:W-:Y:S01]  /*ea10*/  IMAD.MOV R2, RZ, RZ, -R0 ;  /* 0x000000ffff027224 */ /* 0x000fe200078e0a00 */
[----:B------:R-:W-:Y:S01]  /*ea20*/  LOP3.LUT R3, R10, R3, RZ, 0xc0, !PT ;  /* 0x000000030a037212 */ /* 0x000fe200078ec0ff */
[----:B------:R-:W-:Y:S02]  /*ea30*/  IMAD R34, R34, R0, R5 ;  /* 0x0000000022227224 */ /* 0x000fe400078e0205 */
[----:B------:R-:W-:Y:S02]  /*ea40*/  @P2 IMAD R15, R13, R12, R16 ;  /* 0x0000000c0d0f2224 */ /* 0x000fe400078e0210 */
[----:B-1----:R-:W-:-:S02]  /*ea50*/  IMAD R0, R2, R22, R11 ;  /* 0x0000001602007224 */ /* 0x002fc400078e020b */
[----:B------:R-:W-:Y:S02]  /*ea60*/  IMAD R34, R34, R23, R15 ;  /* 0x0000001722227224 */ /* 0x000fe400078e020f */
[----:B------:R-:W-:Y:S02]  /*ea70*/  IMAD R3, R0, R14, R3 ;  /* 0x0000000e00037224 */ /* 0x000fe400078e0203 */
[----:B------:R-:W-:-:S03]  /*ea80*/  IMAD.MOV.U32 R0, RZ, RZ, 0x1 ;  /* 0x00000001ff007424 */ /* 0x000fc600078e00ff */
[----:B------:R-:W-:Y:S02]  /*ea90*/  SEL R2, R3, R34, !P2 ;  /* 0x0000002203027207 */ /* 0x000fe40005000000 */
[----:B------:R-:W-:-:S03]  /*eaa0*/  SEL R34, R34, R3, !P2 ;  /* 0x0000000322227207 */ /* 0x000fc60005000000 */
[----:B------:R2:W-:Y:S04]  /*eab0*/  STL [R1+0x88], R2 ;  /* 0x0000880201007387 */ /* 0x0005e80000100800 */
.L_x_294:
[----:B------:R-:W-:Y:S01]  /*eac0*/  UIADD3 UR5, UR12, UR5, URZ ;  /* 0x000000050c057290 */ /* 0x000fe2000fffe03f */
[----:B------:R0:W-:Y:S01]  /*ead0*/  STL [R1+0x8c], R34 ;  /* 0x00008c2201007387 */ /* 0x0001e20000100800 */
[----:B------:R-:W-:Y:S02]  /*eae0*/  LOP3.LUT P0, RZ, R0, 0xff, RZ, 0xc0, !PT ;  /* 0x000000ff00ff7812 */ /* 0x000fe4000780c0ff */
[----:B------:R-:W-:Y:S02]  /*eaf0*/  USHF.R.U32.HI UR6, URZ, 0x2, UR5 ;  /* 0x000000023f067899 */ /* 0x000fe40008011605 */
[----:B------:R-:W-:Y:S02]  /*eb00*/  UISETP.GT.U32.AND UP1, UPT, UR5, 0x3, UPT ;  /* 0x000000030500788c */ /* 0x000fe4000bf24070 */
[----:B------:R-:W-:Y:S02]  /*eb10*/  ULOP3.LUT UR6, UR6, 0x1, URZ, 0xc0, !UPT ;  /* 0x0000000106067892 */ /* 0x000fe4000f8ec03f */
[----:B------:R-:W-:-:S02]  /*eb20*/  UISETP.LT.U32.AND UP1, UPT, UR12, 0x4, UP1 ;  /* 0x000000040c00788c */ /* 0x000fc40008f21070 */
[----:B------:R-:W-:Y:S02]  /*eb30*/  UISETP.NE.U32.AND UP0, UPT, UR6, 0x1, UPT ;  /* 0x000000010600788c */ /* 0x000fe4000bf05070 */
[----:B------:R-:W-:Y:S02]  /*eb40*/  USEL UR7, URZ, 0x1, !UP1 ;  /* 0x000000013f077887 */ /* 0x000fe4000c800000 */
[----:B------:R-:W-:Y:S02]  /*eb50*/  UISETP.GT.U32.AND UP0, UPT, UR12, 0x3, !UP0 ;  /* 0x000000030c00788c */ /* 0x000fe4000c704070 */
[----:B------:R-:W-:Y:S02]  /*eb60*/  ULOP3.LUT UR5, UR5, 0x3, URZ, 0xc0, !UPT ;  /* 0x0000000305057892 */ /* 0x000fe4000f8ec03f */
[----:B------:R-:W-:-:S04]  /*eb70*/  USEL UR6, URZ, 0x1, !UP0 ;  /* 0x000000013f067887 */ /* 0x000fc8000c000000 */
[----:B------:R-:W-:Y:S01]  /*eb80*/  ULOP3.LUT UR4, UR6, UR4, UR7, 0x96, !UPT ;  /* 0x0000000406047292 */ /* 0x000fe2000f8e9607 */
[----:B0-----:R-:W-:Y:S11]  /*eb90*/  @P0 BRA `(.L_x_297) ;  /* 0xffffff2400d40947 */ /* 0x001ff6000383ffff */
[----:B------:R-:W-:Y:S05]  /*eba0*/  EXIT ;  /* 0x000000000000794d */ /* 0x000fea0003800000 */
.L_x_7:
[----:B------:R-:W2:Y:S01]  /*ebb0*/  LDL R18, [R1+0x84] ;  /* 0x0000840001127983 */ /* 0x000ea20000100800 */
[----:B------:R-:W-:-:S03]  /*ebc0*/  ULDC.64 UR4, c[0x0][0x650] ;  /* 0x0001940000047ab9 */ /* 0x000fc60000000a00 */
[----:B------:R-:W3:Y:S01]  /*ebd0*/  LDL R22, [R1+0x80] ;  /* 0x0000800001167983 */ /* 0x000ee20000100800 */
[----:B------:R-:W-:Y:S01]  /*ebe0*/  PRMT R4, RZ, 0x7610, R4 ;  /* 0x00007610ff047816 */ /* 0x000fe20000000004 */
[----:B------:R-:W-:Y:S02]  /*ebf0*/  IMAD.MOV.U32 R5, RZ, RZ, -0x1 ;  /* 0xffffffffff057424 */ /* 0x000fe400078e00ff */
[----:B------:R-:W-:Y:S02]  /*ec00*/  IMAD.MOV.U32 R14, RZ, RZ, -0x1 ;  /* 0xffffffffff0e7424 */ /* 0x000fe400078e00ff */
[----:B------:R-:W-:Y:S01]  /*ec10*/  IMAD.MOV.U32 R6, RZ, RZ, -0x1 ;  /* 0xffffffffff067424 */ /* 0x000fe200078e00ff */
[----:B--2---:R-:W-:-:S04]  /*ec20*/  ISETP.GE.U32.AND P0, PT, R18, UR4, PT ;  /* 0x0000000412007c0c */ /* 0x004fc8000bf06070 */
[----:B---3--:R-:W-:-:S13]  /*ec30*/  ISETP.GE.U32.AND.EX P0, PT, R22, UR5, PT, P0 ;  /* 0x0000000516007c0c */ /* 0x008fda000bf06100 */
[----:B------:R-:W-:Y:S05]  /*ec40*/  @P0 BRA `(.L_x_298) ;  /* 0x00000004002c0947 */ /* 0x000fea0003800000 */
        /* <DEDUP_REMOVED lines=18> */
.L_x_299:
[----:B------:R-:W1:Y:S01]  /*ed70*/  LDC.64 R20, c[0x0][0x640] ;  /* 0x00019000ff147b82 */ /* 0x000e620000000a00 */
[-CC-:B------:R-:W-:Y:S01]  /*ed80*/  SHF.R.U64 R15, R8, R10.reuse, R9.reuse ;  /* 0x0000000a080f7219 */ /* 0x180fe20000001209 */
[----:B------:R-:W-:Y:S01]  /*ed90*/  IMAD.MOV.U32 R24, RZ, RZ, 0x1 ;  /* 0x00000001ff187424 */ /* 0x000fe200078e00ff */
[----:B------:R-:W-:Y:S02]  /*eda0*/  SHF.R.U32.HI R4, RZ, R10, R9 ;  /* 0x0000000aff047219 */ /* 0x000fe40000011609 */
[----:B------:R-:W-:-:S03]  /*edb0*/  IADD3 R7, P0, RZ, -R15, RZ ;  /* 0x8000000fff077210 */ /* 0x000fc60007f1e0ff */
[----:B------:R-:W2:Y:S02]  /*edc0*/  LDC R8, c[0x0][0x618] ;  /* 0x00018600ff087b82 */ /* 0x000ea40000000800 */
[----:B------:R-:W-:Y:S02]  /*edd0*/  IMAD.X R5, RZ, RZ, ~R4, P0 ;  /* 0x000000ffff057224 */ /* 0x000fe400000e0e04 */
[----:B------:R-:W-:Y:S02]  /*ede0*/  IMAD.MOV.U32 R4, RZ, RZ, R18 ;  /* 0x000000ffff047224 */ /* 0x000fe400078e0012 */
[-C--:B------:R-:W-:Y:S02]  /*edf0*/  IMAD R6, R5, R16.reuse, RZ ;  /* 0x0000001005067224 */ /* 0x080fe400078e02ff */
[----:B------:R-:W3:Y:S01]  /*ee00*/  LDC R14, c[0x0][0x608] ;  /* 0x00018200ff0e7b82 */ /* 0x000ee20000000800 */
[----:B------:R-:W-:Y:S02]  /*ee10*/  IMAD.MOV.U32 R5, RZ, RZ, R22 ;  /* 0x000000ffff057224 */ /* 0x000fe400078e0016 */
[----:B------:R-:W-:-:S05]  /*ee20*/  IMAD.WIDE.U32 R4, R7, R16, R4 ;  /* 0x0000001007047225 */ /* 0x000fca00078e0004 */
[----:B0-----:R-:W0:Y:S01]  /*ee30*/  LDC R19, c[0x0][0x658] ;  /* 0x00019600ff137b82 */ /* 0x001e220000000800 */
[----:B------:R-:W-:Y:S01]  /*ee40*/  IMAD R7, R7, R17, R6 ;  /* 0x0000001107077224 */ /* 0x000fe200078e0206 */
[----:B-1----:R-:W-:Y:S01]  /*ee50*/  ISETP.NE.U32.AND P0, PT, R20, RZ, PT ;  /* 0x000000ff1400720c */ /* 0x002fe20003f05070 */
[----:B------:R-:W-:Y:S02]  /*ee60*/  IMAD.MOV.U32 R6, RZ, RZ, -0x1 ;  /* 0xffffffffff067424 */ /* 0x000fe400078e00ff */
[----:B------:R-:W-:Y:S01]  /*ee70*/  IMAD.IADD R5, R5, 0x1, R7 ;  /* 0x0000000105057824 */ /* 0x000fe200078e0207 */
[----:B------:R-:W-:Y:S02]  /*ee80*/  ISETP.NE.AND.EX P0, PT, R21, RZ, PT, P0 ;  /* 0x000000ff1500720c */ /* 0x000fe40003f05300 */
[----:B------:R-:W1:Y:S02]  /*ee90*/  LDC R16, c[0x0][0x600] ;  /* 0x00018000ff107b82 */ /* 0x000e640000000800 */
[----:B--2---:R-:W-:-:S02]  /*eea0*/  SHF.R.U64 R10, R4, R8, R5 ;  /* 0x00000008040a7219 */ /* 0x004fc40000001205 */
[----:B------:R-:W-:-:S04]  /*eeb0*/  SHF.R.U32.HI R5, RZ, R8, R5 ;  /* 0x00000008ff057219 */ /* 0x000fc80000011605 */
[----:B------:R-:W2:Y:S01]  /*eec0*/  LDC R18, c[0x0][0x648] ;  /* 0x00019200ff127b82 */ /* 0x000ea20000000800 */
[-CC-:B---3--:R-:W-:Y:S02]  /*eed0*/  SHF.R.U64 R17, R10, R14.reuse, R5.reuse ;  /* 0x0000000e0a117219 */ /* 0x188fe40000001205 */
[----:B------:R-:W-:-:S05]  /*eee0*/  SHF.R.U32.HI R4, RZ, R14, R5 ;  /* 0x0000000eff047219 */ /* 0x000fca0000011605 */
[----:B------:R-:W3:Y:S01]  /*eef0*/  LDC R22, c[0x0][0x638] ;  /* 0x00018e00ff167b82 */ /* 0x000ee20000000800 */
[-CC-:B0-----:R-:W-:Y:S02]  /*ef00*/  SHF.R.U64 R14, R17, R19.reuse, R4.reuse ;  /* 0x00000013110e7219 */ /* 0x181fe40000001204 */
[-C--:B------:R-:W-:Y:S02]  /*ef10*/  SHF.L.U32 R6, R6, R19.reuse, RZ ;  /* 0x0000001306067219 */ /* 0x080fe400000006ff */
[----:B------:R-:W-:Y:S01]  /*ef20*/  SHF.R.U32.HI R5, RZ, R19, R4 ;  /* 0x00000013ff057219 */ /* 0x000fe20000011604 */
[----:B------:R-:W-:Y:S01]  /*ef30*/  IMAD.MOV.U32 R4, RZ, RZ, R14 ;  /* 0x000000ffff047224 */ /* 0x000fe200078e000e */
[----:B------:R-:W-:Y:S01]  /*ef40*/  LOP3.LUT R26, RZ, R6, RZ, 0x33, !PT ;  /* 0x00000006ff1a7212 */ /* 0x000fe200078e33ff */
[----:B------:R-:W0:Y:S01]  /*ef50*/  LDC R23, c[0x0][0x610] ;  /* 0x00018400ff177b82 */ /* 0x000e220000000800 */
[----:B------:R-:W-:Y:S05]  /*ef60*/  @!P0 BRA `(.L_x_300) ;  /* 0x0000000000288947 */ /* 0x000fea0003800000 */
        /* <DEDUP_REMOVED lines=10> */
.L_x_300:
[----:B--2---:R-:W-:Y:S01]  /*f010*/  SHF.R.U64 R4, R4, R18, R5 ;  /* 0x0000001204047219 */ /* 0x004fe20000001205 */
[----:B-1----:R-:W-:Y:S01]  /*f020*/  VIADD R7, R16, 0xffffffff ;  /* 0xffffffff10077836 */ /* 0x002fe20000000000 */
[----:B------:R-:W-:Y:S01]  /*f030*/  SHF.L.U32 R24, R24, R19, RZ ;  /* 0x0000001318187219 */ /* 0x000fe200000006ff */
[----:B------:R-:W-:Y:S01]  /*f040*/  @P2 IMAD R0, R11, R12, R2 ;  /* 0x0000000c0b002224 */ /* 0x000fe200078e0202 */
[----:B------:R-:W-:Y:S01]  /*f050*/  LOP3.LUT R3, R17, R26, RZ, 0xc0, !PT ;  /* 0x0000001a11037212 */ /* 0x000fe200078ec0ff */
[----:B------:R-:W-:Y:S01]  /*f060*/  IMAD.MOV R5, RZ, RZ, -R4 ;  /* 0x000000ffff057224 */ /* 0x000fe200078e0a04 */
[----:B------:R-:W-:Y:S01]  /*f070*/  LOP3.LUT R7, R10, R7, RZ, 0xc0, !PT ;  /* 0x000000070a077212 */ /* 0x000fe200078ec0ff */
[----:B------:R-:W-:Y:S02]  /*f080*/  IMAD.MOV.U32 R6, RZ, RZ, R15 ;  /* 0x000000ffff067224 */ /* 0x000fe400078e000f */
[----:B------:R-:W-:Y:S02]  /*f090*/  IMAD R3, R24, R4, R3 ;  /* 0x0000000418037224 */ /* 0x000fe400078e0203 */
[----:B---3--:R-:W-:-:S02]  /*f0a0*/  IMAD R2, R5, R22, R14 ;  /* 0x0000001605027224 */ /* 0x008fc400078e020e */
[----:B0-----:R-:W-:Y:S02]  /*f0b0*/  IMAD R0, R3, R23, R0 ;  /* 0x0000001703007224 */ /* 0x001fe400078e0200 */
[----:B------:R-:W-:Y:S02]  /*f0c0*/  IMAD R5, R2, R16, R7 ;  /* 0x0000001002057224 */ /* 0x000fe400078e0207 */
[----:B------:R-:W-:-:S03]  /*f0d0*/  IMAD.MOV.U32 R4, RZ, RZ, 0x1 ;  /* 0x00000001ff047424 */ /* 0x000fc600078e00ff */
[----:B------:R-:W-:Y:S02]  /*f0e0*/  SEL R14, R5, R0, !P2 ;  /* 0x00000000050e7207 */ /* 0x000fe40005000000 */
[----:B------:R-:W-:-:S07]  /*f0f0*/  SEL R5, R0, R5, !P2 ;  /* 0x0000000500057207 */ /* 0x000fce0005000000 */
.L_x_298:
[----:B------:R-:W-:-:S08]  /*f100*/  NOP ;  /* 0x0000000000007918 */ /* 0x000fd00000000000 */
[----:B0-----:R-:W0:-:S00]  /*f110*/  USETMAXREG.DEALLOC.CTAPOOL 0x28 ;  /* 0x00000028000079c8 */ /* 0x001e0000080e0500 */
[----:B------:R-:W-:-:S13]  /*f120*/  ISETP.NE.AND P0, PT, RZ, UR8, PT ;  /* 0x00000008ff007c0c */ /* 0x000fda000bf05270 */
[----:B------:R-:W-:Y:S05]  /*f130*/  @P0 EXIT ;  /* 0x000000000000094d */ /* 0x000fea0003800000 */
[----:B0-----:R-:W-:Y:S01]  /*f140*/  LOP3.LUT P0, RZ, R4, 0xff, RZ, 0xc0, !PT ;  /* 0x000000ff04ff7812 */ /* 0x001fe2000780c0ff */
[----:B------:R-:W-:Y:S02]  /*f150*/  IMAD.MOV.U32 R12, RZ, RZ, 0x1 ;  /* 0x00000001ff0c7424 */ /* 0x000fe400078e00ff */
[----:B------:R-:W-:-:S10]  /*f160*/  IMAD.MOV.U32 R11, RZ, RZ, RZ ;  /* 0x000000ffff0b7224 */ /* 0x000fd400078e00ff */
[----:B------:R-:W-:Y:S05]  /*f170*/  @!P0 BRA `(.L_x_301) ;  /* 0x0000000c00648947 */ /* 0x000fea0003800000 */
[----:B------:R-:W0:Y:S01]  /*f180*/  S2R R8, SR_CgaCtaId ;  /* 0x0000000000087919 */ /* 0x000e220000008800 */
[----:B------:R-:W-:Y:S01]  /*f190*/  ULDC UR4, c[0x0][0x28c] ;  /* 0x0000a30000047ab9 */ /* 0x000fe20000000800 */
[----:B------:R-:W-:Y:S01]  /*f1a0*/  ULDC UR6, c[0x0][0x658] ;  /* 0x0001960000067ab9 */ /* 0x000fe20000000800 */
[----:B------:R-:W-:Y:S01]  /*f1b0*/  UIADD3 UR10, UR4, 0x1f, URZ ;  /* 0x0000001f040a7890 */ /* 0x000fe2000fffe03f */
[----:B------:R-:W-:Y:S01]  /*f1c0*/  BSSY B0, `(.L_x_301) ;  /* 0x00000d4000007945 */ /* 0x000fe20003800000 */
[----:B------:R-:W-:Y:S01]  /*f1d0*/  UMOV UR7, 0xffffffff ;  /* 0xffffffff00077882 */ /* 0x000fe20000000000 */
[----:B------:R-:W-:Y:S01]  /*f1e0*/  ULDC UR5, c[0x0][0x600] ;  /* 0x0001800000057ab9 */ /* 0x000fe20000000800 */
[----:B------:R-:W-:Y:S01]  /*f1f0*/  UMOV UR9, 0x1 ;  /* 0x0000000100097882 */ /* 0x000fe20000000000 */
[----:B------:R-:W-:Y:S01]  /*f200*/  USHF.L.U32 UR7, UR7, UR6, URZ ;  /* 0x0000000607077299 */ /* 0x000fe2000800063f */
[----:B------:R-:W-:Y:S01]  /*f210*/  IMAD.MOV.U32 R10, RZ, RZ, 0x1 ;  /* 0x00000001ff0a7424 */ /* 0x000fe200078e00ff */
[----:B------:R-:W-:Y:S01]  /*f220*/  UIADD3 UR4, UR5, -0x1, URZ ;  /* 0xffffffff05047890 */ /* 0x000fe2000fffe03f */
[----:B------:R-:W-:Y:S01]  /*f230*/  IMAD.MOV.U32 R12, RZ, RZ, 0x1 ;  /* 0x00000001ff0c7424 */ /* 0x000fe200078e00ff */
[----:B------:R-:W-:Y:S01]  /*f240*/  USHF.R.S32.HI UR11, URZ, 0x1f, UR10 ;  /* 0x0000001f3f0b7899 */ /* 0x000fe2000801140a */
[----:B------:R-:W-:Y:S01]  /*f250*/  IMAD.MOV.U32 R11, RZ, RZ, RZ ;  /* 0x000000ffff0b7224 */ /* 0x000fe200078e00ff */
[----:B------:R-:W-:Y:S01]  /*f260*/  ULDC UR8, c[0x0][0xc] ;  /* 0x0000030000087ab9 */ /* 0x000fe20000000800 */
[----:B------:R-:W-:-:S02]  /*f270*/  USHF.L.U32 UR5, UR9, UR6, URZ ;  /* 0x0000000609057299 */ /* 0x000fc4000800063f */
[----:B------:R-:W-:Y:S01]  /*f280*/  ULEA.HI UR11, UR11, UR10, URZ, 0x5 ;  /* 0x0000000a0b0b7291 */ /* 0x000fe2000f8f283f */
[----:B------:R-:W-:Y:S01]  /*f290*/  ULDC UR9, c[0x0][0x10] ;  /* 0x0000040000097ab9 */ /* 0x000fe20000000800 */
[----:B------:R-:W-:Y:S02]  /*f2a0*/  ULOP3.LUT UR6, URZ, UR7, URZ, 0x33, !UPT ;  /* 0x000000073f067292 */ /* 0x000fe4000f8e333f */
[----:B------:R-:W-:Y:S01]  /*f2b0*/  UIMAD.WIDE.U32 UR8, UR8, UR9, URZ ;  /* 0x00000009080872a5 */ /* 0x000fe2000f8e003f */
[----:B------:R-:W-:Y:S01]  /*f2c0*/  ULDC UR7, c[0x0][0x14] ;  /* 0x0000050000077ab9 */ /* 0x000fe20000000800 */
[----:B------:R-:W-:Y:S02]  /*f2d0*/  USHF.R.S32.HI UR20, URZ, 0x5, UR11 ;  /* 0x000000053f147899 */ /* 0x000fe4000801140b */
[----:B------:R-:W-:Y:S02]  /*f2e0*/  UIMAD.WIDE.U32 UR22, UR8, UR7, URZ ;  /* 0x00000007081672a5 */ /* 0x000fe4000f8e003f */
[----:B------:R-:W-:-:S02]  /*f2f0*/  UIMAD UR18, UR9, UR7, URZ ;  /* 0x00000007091272a4 */ /* 0x000fc4000f8e023f */
[----:B------:R-:W-:Y:S01]  /*f300*/  ULOP3.LUT UR26, UR13, 0x2, URZ, 0xfc, !UPT ;  /* 0x000000020d1a7892 */ /* 0x000fe2000f8efc3f */
[C---:B0-----:R-:W-:Y:S01]  /*f310*/  IMAD.SHL.U32 R9, R8.reuse, 0x80, RZ ;  /* 0x0000008008097824 */ /* 0x041fe200078e00ff */
[----:B------:R-:W-:Y:S01]  /*f320*/  UIADD3 UR18, UR23, UR18, URZ ;  /* 0x0000001217127290 */ /* 0x000fe2000fffe03f */
[----:B------:R-:W-:Y:S01]  /*f330*/  IMAD.SHL.U32 R8, R8, 0x1000, RZ ;  /* 0x0000100008087824 */ /* 0x000fe200078e00ff */
[----:B------:R-:W-:Y:S02]  /*f340*/  UIADD3 UR27, UR20, 0x1, URZ ;  /* 0x00000001141b7890 */ /* 0x000fe4000fffe03f */
[----:B------:R-:W-:Y:S01]  /*f350*/  LOP3.LUT R9, R9, 0x80, RZ, 0xc0, !PT ;  /* 0x0000008009097812 */ /* 0x000fe200078ec0ff */
[----:B------:R-:W-:Y:S01]  /*f360*/  ULDC.64 UR24, c[0x0][0x198] ;  /* 0x0000660000187ab9 */ /* 0x000fe20000000a00 */
[----:B------:R-:W-:-:S08]  /*f370*/  LOP3.LUT R8, R8, 0x1000, RZ, 0xc0, !PT ;  /* 0x0000100008087812 */ /* 0x000fd000078ec0ff */
.L_x_312:
[----:B------:R-:W-:-:S03]  /*f380*/  UMOV UR7, 0xffffffff ;  /* 0xffffffff00077882 */ /* 0x000fc60000000000 */
[----:B------:R-:W-:Y:S05]  /*f390*/  BRA.DIV UR7, `(.L_x_302) ;  /* 0x0000000e07d87947 */ /* 0x000fea000b800000 */
[----:B------:R-:W-:-:S13]  /*f3a0*/  ELECT P0, URZ, PT ;  /* 0x00000000003f782f */ /* 0x000fda0003800000 */
.L_x_323:
[----:B------:R-:W0:Y:S01]  /*f3b0*/  LDC R0, c[0x0][0x28c] ;  /* 0x0000a300ff007b82 */ /* 0x000e220000000800 */
[----:B------:R-:W-:Y:S01]  /*f3c0*/  BSSY B1, `(.L_x_303) ;  /* 0x000003a000017945 */ /* 0x000fe20003800000 */
[----:B0-----:R-:W-:-:S13]  /*f3d0*/  ISETP.LT.OR P0, PT, R0, 0x1, !P0 ;  /* 0x000000010000780c */ /* 0x001fda0004701670 */
[----:B------:R-:W-:Y:S05]  /*f3e0*/  @P0 BRA `(.L_x_304) ;  /* 0x0000000000dc0947 */ /* 0x000fea0003800000 */
[----:B------:R-:W-:Y:S02]  /*f3f0*/  IMAD R14, R14, 0x100, R9 ;  /* 0x000001000e0e7824 */ /* 0x000fe400078e0209 */
[----:B------:R-:W-:Y:S02]  /*f400*/  IMAD.SHL.U32 R7, R5, 0x80, RZ ;  /* 0x0000008005077824 */ /* 0x000fe400078e00ff */
[----:B------:R-:W-:Y:S02]  /*f410*/  IMAD.MOV.U32 R13, RZ, RZ, RZ ;  /* 0x000000ffff0d7224 */ /* 0x000fe400078e00ff */
[----:B------:R-:W-:Y:S02]  /*f420*/  IMAD.U32 R15, RZ, RZ, UR27 ;  /* 0x0000001bff0f7e24 */ /* 0x000fe4000f8e00ff */
[----:B------:R-:W-:Y:S02]  /*f430*/  IMAD.MOV.U32 R0, RZ, RZ, R12 ;  /* 0x000000ffff007224 */ /* 0x000fe400078e000c */
[----:B------:R-:W-:-:S07]  /*f440*/  IMAD.MOV.U32 R3, RZ, RZ, R11 ;  /* 0x000000ffff037224 */ /* 0x000fce00078e000b */
.L_x_307:
[----:B------:R-:W0:Y:S01]  /*f450*/  S2R R5, SR_CgaCtaId ;  /* 0x0000000000057919 */ /* 0x000e220000008800 */
[----:B------:R-:W-:Y:S01]  /*f460*/  MOV R2, 0x400 ;  /* 0x0000040000027802 */ /* 0x000fe20000000f00 */
[----:B------:R-:W1:Y:S03]  /*f470*/  S2R R4, SR_TID.X ;  /* 0x0000000000047919 */ /* 0x000e660000002100 */
[----:B0-----:R-:W-:Y:S02]  /*f480*/  LEA R16, R5, R2, 0x18 ;  /* 0x0000000205107211 */ /* 0x001fe400078ec0ff */
[----:B------:R-:W-:Y:S02]  /*f490*/  SHF.L.U32 R2, R0, 0x1f, RZ ;  /* 0x0000001f00027819 */ /* 0x000fe400000006ff */
[----:B-1----:R-:W-:Y:S01]  /*f4a0*/  LOP3.LUT P1, RZ, R4, 0x7f, RZ, 0xc0, !PT ;  /* 0x0000007f04ff7812 */ /* 0x002fe2000782c0ff */
[----:B------:R-:W-:-:S04]  /*f4b0*/  IMAD R5, R3, 0x8, R16 ;  /* 0x0000000803057824 */ /* 0x000fc800078e0210 */
[----:B------:R-:W0:Y:S08]  /*f4c0*/  SYNCS.PHASECHK.TRANS64.TRYWAIT P0, [R5+URZ+0x20], R2 ;  /* 0x00002002050075a7 */ /* 0x000e30000800017f */
[----:B------:R-:W1:Y:S01]  /*f4d0*/  @!P1 LDC R4, c[0x0][0x500] ;  /* 0x00014000ff049b82 */ /* 0x000e620000000800 */
[----:B0-----:R-:W-:Y:S05]  /*f4e0*/  @!P0 BRA `(.L_x_305) ;  /* 0x0000000c00a48947 */ /* 0x001fea0003800000 */
.L_x_324:
[----:B------:R-:W-:Y:S01]  /*f4f0*/  UPRMT UR7, UR26, 0x9910, URZ ;  /* 0x000099101a077896 */ /* 0x000fe2000800003f */
[----:B-1----:R1:W-:Y:S03]  /*f500*/  @!P1 SYNCS.ARRIVE.TRANS64 RZ, [R5+URZ], R4 ;  /* 0x0000000405ff99a7 */ /* 0x0023e6000800003f */
[----:B------:R-:W-:-:S06]  /*f510*/  UISETP.NE.AND UP0, UPT, UR7, 0x2, UPT ;  /* 0x000000020700788c */ /* 0x000fcc000bf05270 */
[----:B------:R-:W-:-:S13]  /*f520*/  PLOP3.LUT P0, PT, PT, PT, UP0, 0x80, 0x0 ;  /* 0x000000000000781c */ /* 0x000fda0003f0f008 */
[----:B-1----:R-:W-:Y:S05]  /*f530*/  @P0 BRA `(.L_x_306) ;  /* 0x0000000000040947 */ /* 0x002fea0003800000 */
[----:B------:R-:W-:Y:S01]  /*f540*/  BPT.TRAP 0x1 ;  /* 0x000000040000795c */ /* 0x000fe20000300000 */
.L_x_306:
[C---:B0-----:R-:W-:Y:S01]  /*f550*/  IMAD R2, R3.reuse, 0x1000, R16 ;  /* 0x0000100003027824 */ /* 0x041fe200078e0210 */
[----:B------:R-:W-:Y:S01]  /*f560*/  R2UR UR19, R16 ;  /* 0x00000000101372ca */ /* 0x000fe200000e0000 */
[----:B------:R-:W-:Y:S01]  /*f570*/  IMAD R4, R3, 0x2000, R8 ;  /* 0x0000200003047824 */ /* 0x000fe200078e0208 */
[----:B------:R-:W-:Y:S01]  /*f580*/  R2UR UR9, R5 ;  /* 0x00000000050972ca */ /* 0x000fe200000e0000 */
[----:B------:R-:W-:Y:S01]  /*f590*/  VIADD R15, R15, 0xffffffff ;  /* 0xffffffff0f0f7836 */ /* 0x000fe20000000000 */
[----:B------:R-:W-:Y:S01]  /*f5a0*/  R2UR UR7, R2 ;  /* 0x00000000020772ca */ /* 0x000fe200000e0000 */
[----:B------:R-:W-:Y:S01]  /*f5b0*/  UIADD3 UR14, UP0, UR24, 0xf0, URZ ;  /* 0x000000f0180e7890 */ /* 0x000fe2000ff1e03f */
[----:B------:R-:W-:Y:S01]  /*f5c0*/  R2UR UR8, R4 ;  /* 0x00000000040872ca */ /* 0x000fe200000e0000 */
[----:B------:R-:W-:Y:S01]  /*f5d0*/  UIADD3 UR28, UP1, UR24, 0x1f0, URZ ;  /* 0x000001f0181c7890 */ /* 0x000fe2000ff3e03f */
[----:B------:R-:W-:Y:S01]  /*f5e0*/  R2UR UR11, R7 ;  /* 0x00000000070b72ca */ /* 0x000fe200000e0000 */
[----:B------:R-:W-:Y:S01]  /*f5f0*/  UIADD3.X UR15, URZ, UR25, URZ, UP0, !UPT ;  /* 0x000000193f0f7290 */ /* 0x000fe200087fe43f */
[----:B------:R-:W-:Y:S01]  /*f600*/  R2UR UR10, R13 ;  /* 0x000000000d0a72ca */ /* 0x000fe200000e0000 */
[----:B------:R-:W-:Y:S01]  /*f610*/  VIADD R3, R3, 0x1 ;  /* 0x0000000103037836 */ /* 0x000fe20000000000 */
[----:B------:R-:W-:Y:S01]  /*f620*/  R2UR UR12, R6 ;  /* 0x00000000060c72ca */ /* 0x000fe200000e0000 */
[----:B------:R-:W-:Y:S01]  /*f630*/  UIADD3.X UR29, URZ, UR25, URZ, UP1, !UPT ;  /* 0x000000193f1d7290 */ /* 0x000fe20008ffe43f */
[----:B------:R-:W-:Y:S01]  /*f640*/  R2UR UR21, R14 ;  /* 0x000000000e1572ca */ /* 0x000fe200000e0000 */
[----:B------:R-:W-:Y:S01]  /*f650*/  UMOV UR16, 0x0 ;  /* 0x0000000000107882 */ /* 0x000fe20000000000 */
[----:B------:R-:W-:Y:S01]  /*f660*/  ISETP.GT.AND P1, PT, R15, 0x1, PT ;  /* 0x000000010f00780c */ /* 0x000fe20003f24270 */
[----:B------:R-:W-:Y:S01]  /*f670*/  UIADD3 UR7, UR7, 0x100, URZ ;  /* 0x0000010007077890 */ /* 0x000fe2000fffe03f */
[----:B------:R-:W-:Y:S01]  /*f680*/  ISETP.NE.AND P0, PT, R3, 0x4, PT ;  /* 0x000000040300780c */ /* 0x000fe20003f05270 */
[----:B------:R-:W-:Y:S01]  /*f690*/  UIADD3 UR19, UR19, 0x4100, UR8 ;  /* 0x0000410013137890 */ /* 0x000fe2000fffe008 */
[----:B------:R-:W-:Y:S01]  /*f6a0*/  VIADD R13, R13, 0x20 ;  /* 0x000000200d0d7836 */ /* 0x000fe20000000000 */
[----:B------:R-:W-:Y:S01]  /*f6b0*/  UMOV UR17, 0x10000000 ;  /* 0x1000000000117882 */ /* 0x000fe20000000000 */
[----:B------:R-:W-:Y:S01]  /*f6c0*/  UMOV UR30, 0x30000 ;  /* 0x00030000001e7882 */ /* 0x000fe20000000000 */
[----:B------:R-:W-:Y:S01]  /*f6d0*/  SEL R5, RZ, 0x1, P0 ;  /* 0x00000001ff057807 */ /* 0x000fe20000000000 */
[----:B------:R-:W-:Y:S01]  /*f6e0*/  UMOV UR8, UR7 ;  /* 0x0000000700087c82 */ /* 0x000fe20008000000 */
[----:B------:R-:W-:Y:S01]  /*f6f0*/  SEL R3, R3, RZ, P0 ;  /* 0x000000ff03037207 */ /* 0x000fe20000000000 */
[----:B------:R0:W-:Y:S01]  /*f700*/  UTMALDG.3D [UR8], [UR14], desc[UR16] ;  /* 0x000010080e0075b4 */ /* 0x0001e20008011000 */
[----:B------:R-:W-:Y:S01]  /*f710*/  LOP3.LUT R0, R0, R5, RZ, 0x3c, !PT ;  /* 0x0000000500007212 */ /* 0x000fe200078e3cff */
[----:B0-----:R-:W-:Y:S01]  /*f720*/  UMOV UR11, UR21 ;  /* 0x00000015000b7c82 */ /* 0x001fe20008000000 */
[----:B------:R-:W-:-:S02]  /*f730*/  UMOV UR8, UR19 ;  /* 0x0000001300087c82 */ /* 0x000fc40008000000 */
[----:B------:R0:W-:Y:S02]  /*f740*/  UTMALDG.3D.MULTICAST [UR8], [UR28], UR30, desc[UR16] ;  /* 0x000010081c0073b4 */ /* 0x0001e4000801181e */
[----:B0-----:R-:W-:Y:S05]  /*f750*/  @P1 BRA `(.L_x_307) ;  /* 0xfffffffc003c1947 */ /* 0x001fea000383ffff */
.L_x_304:
[----:B------:R-:W-:Y:S05]  /*f760*/  BSYNC B1 ;  /* 0x0000000000017941 */ /* 0x000fea0003800000 */
.L_x_303:
[----:B------:R-:W2:Y:S01]  /*f770*/  LDL.LU R17, [R1+0x80] ;  /* 0x0000800001117983 */ /* 0x000ea20000300800 */
[----:B------:R-:W-:Y:S01]  /*f780*/  LOP3.LUT P3, RZ, R10, 0xff, RZ, 0xc0, !PT ;  /* 0x000000ff0aff7812 */ /* 0x000fe2000786c0ff */
[----:B------:R-:W-:Y:S01]  /*f790*/  VIADD R11, R11, UR20 ;  /* 0x000000140b0b7c36 */ /* 0x000fe20008000000 */
[----:B------:R-:W-:Y:S01]  /*f7a0*/  ULDC.64 UR8, c[0x0][0x650] ;  /* 0x0001940000087ab9 */ /* 0x000fe20000000a00 */
[----:B------:R-:W3:Y:S01]  /*f7b0*/  LDL.LU R16, [R1+0x84] ;  /* 0x0000840001107983 */ /* 0x000ee20000300800 */
[----:B------:R-:W-:Y:S01]  /*f7c0*/  IMAD.U32 R4, RZ, RZ, UR20 ;  /* 0x00000014ff047e24 */ /* 0x000fe2000f8e00ff */
[----:B------:R-:W-:Y:S01]  /*f7d0*/  BSSY B1, `(.L_x_308) ;  /* 0x0000070000017945 */ /* 0x000fe20003800000 */
[----:B------:R-:W-:Y:S01]  /*f7e0*/  ISETP.GT.U32.AND P0, PT, R11, 0x3, PT ;  /* 0x000000030b00780c */ /* 0x000fe20003f04070 */
[----:B------:R-:W-:Y:S01]  /*f7f0*/  IMAD.MOV.U32 R5, RZ, RZ, -0x1 ;  /* 0xffffffffff057424 */ /* 0x000fe200078e00ff */
[----:B------:R-:W-:Y:S01]  /*f800*/  SHF.R.U32.HI R0, RZ, 0x2, R11 ;  /* 0x00000002ff007819 */ /* 0x000fe2000001160b */
[----:B------:R-:W-:Y:S01]  /*f810*/  IMAD.MOV.U32 R14, RZ, RZ, -0x1 ;  /* 0xffffffffff0e7424 */ /* 0x000fe200078e00ff */
[----:B------:R-:W-:Y:S01]  /*f820*/  ISETP.LT.U32.AND P0, PT, R4, 0x4, P0 ;  /* 0x000000040400780c */ /* 0x000fe20000701070 */
[----:B------:R-:W-:Y:S01]  /*f830*/  IMAD.MOV.U32 R6, RZ, RZ, -0x1 ;  /* 0xffffffffff067424 */ /* 0x000fe200078e00ff */
[----:B------:R-:W-:Y:S01]  /*f840*/  LOP3.LUT R0, R0, 0x1, RZ, 0xc0, !PT ;  /* 0x0000000100007812 */ /* 0x000fe200078ec0ff */
[----:B------:R-:W0:Y:S01]  /*f850*/  @P3 S2R R3, SR_CgaCtaId ;  /* 0x0000000000033919 */ /* 0x000e220000008800 */
[----:B------:R-:W-:-:S02]  /*f860*/  @P3 MOV R2, 0x400 ;  /* 0x0000040000023802 */ /* 0x000fc40000000f00 */
[----:B------:R-:W-:Y:S01]  /*f870*/  ISETP.NE.U32.AND P1, PT, R0, 0x1, PT ;  /* 0x000000010000780c */ /* 0x000fe20003f25070 */
[----:B------:R-:W-:Y:S01]  /*f880*/  IMAD.U32 R0, RZ, RZ, UR20 ;  /* 0x00000014ff007e24 */ /* 0x000fe2000f8e00ff */
[----:B------:R-:W-:Y:S02]  /*f890*/  LOP3.LUT R11, R11, 0x3, RZ, 0xc0, !PT ;  /* 0x000000030b0b7812 */ /* 0x000fe400078ec0ff */
[----:B------:R-:W-:Y:S02]  /*f8a0*/  PRMT R10, RZ, 0x7610, R10 ;  /* 0x00007610ff0a7816 */ /* 0x000fe4000000000a */
[----:B------:R-:W-:-:S04]  /*f8b0*/  ISETP.GT.U32.AND P1, PT, R0, 0x3, !P1 ;  /* 0x000000030000780c */ /* 0x000fc80004f24070 */
[----:B------:R-:W-:Y:S02]  /*f8c0*/  SEL R0, RZ, 0x1, !P1 ;  /* 0x00000001ff007807 */ /* 0x000fe40004800000 */
[----:B0-----:R-:W-:Y:S02]  /*f8d0*/  @P3 LEA R2, R3, R2, 0x18 ;  /* 0x0000000203023211 */ /* 0x001fe400078ec0ff */
[----:B------:R-:W-:Y:S02]  /*f8e0*/  SEL R3, RZ, 0x1, !P0 ;  /* 0x00000001ff037807 */ /* 0x000fe40004000000 */
[----:B------:R0:W-:Y:S02]  /*f8f0*/  @P3 SYNCS.ARRIVE.TRANS64.A1T0 RZ, [R2+URZ+0x58], RZ ;  /* 0x000058ff02ff39a7 */ /* 0x0001e4000810003f */
[----:B------:R-:W-:Y:S02]  /*f900*/  LOP3.LUT R12, R0, R12, R3, 0x96, !PT ;  /* 0x0000000c000c7212 */ /* 0x000fe400078e9603 */
[----:B------:R-:W-:-:S02]  /*f910*/  PRMT R0, RZ, 0x7610, R0 ;  /* 0x00007610ff007816 */ /* 0x000fc40000000000 */
[----:B---3--:R-:W-:-:S04]  /*f920*/  IADD3 R16, P3, R16, UR22, RZ ;  /* 0x0000001610107c10 */ /* 0x008fc8000ff7e0ff */
[----:B--2---:R-:W-:Y:S01]  /*f930*/  IADD3.X R17, R17, UR18, RZ, P3, !PT ;  /* 0x0000001211117c10 */ /* 0x004fe20009ffe4ff */
[----:B------:R0:W-:Y:S01]  /*f940*/  STL [R1+0x84], R16 ;  /* 0x0000841001007387 */ /* 0x0001e20000100800 */
[----:B------:R-:W-:-:S03]  /*f950*/  ISETP.GE.U32.AND P3, PT, R16, UR8, PT ;  /* 0x0000000810007c0c */ /* 0x000fc6000bf66070 */
[----:B------:R0:W-:Y:S01]  /*f960*/  STL [R1+0x80], R17 ;  /* 0x0000801101007387 */ /* 0x0001e20000100800 */
[----:B------:R-:W-:-:S13]  /*f970*/  ISETP.GE.U32.AND.EX P0, PT, R17, UR9, PT, P3 ;  /* 0x0000000911007c0c */ /* 0x000fda000bf06130 */
[----:B0-----:R-:W-:Y:S05]  /*f980*/  @P0 BRA `(.L_x_309) ;  /* 0x0000000400500947 */ /* 0x001fea0003800000 */
[----:B------:R-:W-:Y:S01]  /*f990*/  ULDC.64 UR8, c[0x0][0x628] ;  /* 0x00018a0000087ab9 */ /* 0x000fe20000000a00 */
[----:B------:R-:W0:Y:S01]  /*f9a0*/  S2R R13, SR_CTAID.X ;  /* 0x00000000000d7919 */ /* 0x000e220000002500 */
[----:B------:R-:W-:Y:S01]  /*f9b0*/  ISETP.NE.U32.AND P0, PT, RZ, UR8, PT ;  /* 0x00000008ff007c0c */ /* 0x000fe2000bf05070 */
[----:B------:R-:W-:Y:S01]  /*f9c0*/  ULDC UR10, c[0x0][0x630] ;  /* 0x00018c00000a7ab9 */ /* 0x000fe20000000800 */
[----:B------:R-:W-:Y:S01]  /*f9d0*/  IMAD.MOV.U32 R2, RZ, RZ, R16 ;  /* 0x000000ffff027224 */ /* 0x000fe200078e0010 */
[----:B------:R-:W1:Y:S01]  /*f9e0*/  S2R R0, SR_CTAID.Y ;  /* 0x0000000000007919 */ /* 0x000e620000002600 */
[----:B------:R-:W-:Y:S01]  /*f9f0*/  ISETP.NE.AND.EX P0, PT, RZ, UR9, PT, P0 ;  /* 0x00000009ff007c0c */ /* 0x000fe2000bf05300 */
[----:B------:R-:W-:-:S12]  /*fa00*/  IMAD.MOV.U32 R3, RZ, RZ, R17 ;  /* 0x000000ffff037224 */ /* 0x000fd800078e0011 */
[----:B------:R-:W-:Y:S05]  /*fa10*/  @!P0 BRA `(.L_x_310) ;  /* 0x0000000000288947 */ /* 0x000fea0003800000 */
[----:B------:R-:W-:Y:S02]  /*fa20*/  ULDC UR7, c[0x0][0x634] ;  /* 0x00018d0000077ab9 */ /* 0x000fe40000000800 */
[----:B------:R-:W-:-:S05]  /*fa30*/  IADD3 R7, P0, R16, UR7, RZ ;  /* 0x0000000710077c10 */ /* 0x000fca000ff1e0ff */
[----:B------:R-:W-:-:S04]  /*fa40*/  IMAD.X R15, RZ, RZ, R17, P0 ;  /* 0x000000ffff0f7224 */ /* 0x000fc800000e0611 */
[----:B------:R-:W-:-:S04]  /*fa50*/  IMAD.WIDE.U32 R4, R15, UR8, RZ ;  /* 0x000000080f047c25 */ /* 0x000fc8000f8e00ff */
[----:B------:R-:W-:-:S04]  /*fa60*/  IMAD.WIDE.U32 R4, P0, R7, UR9, R4 ;  /* 0x0000000907047c25 */ /* 0x000fc8000f800004 */
[----:B------:R-:W-:-:S04]  /*fa70*/  IMAD.WIDE.U32 R6, R7, UR8, RZ ;  /* 0x0000000807067c25 */ /* 0x000fc8000f8e00ff */
[----:B------:R-:W-:Y:S01]  /*fa80*/  IMAD.X R3, RZ, RZ, RZ, P0 ;  /* 0x000000ffff037224 */ /* 0x000fe200000e06ff */
[----:B------:R-:W-:Y:S01]  /*fa90*/  IADD3 RZ, P0, R7, R4, RZ ;  /* 0x0000000407ff7210 */ /* 0x000fe20007f1e0ff */
[----:B------:R-:W-:-:S04]  /*faa0*/  IMAD.MOV.U32 R2, RZ, RZ, R5 ;  /* 0x000000ffff027224 */ /* 0x000fc800078e0005 */
[----:B------:R-:W-:-:S08]  /*fab0*/  IMAD.WIDE.U32.X R2, R15, UR9, R2, P0 ;  /* 0x000000090f027c25 */ /* 0x000fd000080e0402 */
.L_x_310:
[--C-:B------:R-:W-:Y:S01]  /*fac0*/  SHF.R.U64 R6, R2, UR10, R3.reuse ;  /* 0x0000000a02067c19 */ /* 0x100fe20008001203 */
[----:B------:R-:W-:Y:S01]  /*fad0*/  ULDC.64 UR8, c[0x0][0x620] ;  /* 0x0001880000087ab9 */ /* 0x000fe20000000a00 */
[----:B------:R-:W-:Y:S01]  /*fae0*/  SHF.R.U32.HI R2, RZ, UR10, R3 ;  /* 0x0000000aff027c19 */ /* 0x000fe20008011603 */
[----:B------:R-:W-:Y:S01]  /*faf0*/  IMAD.MOV.U32 R3, RZ, RZ, R17 ;  /* 0x000000ffff037224 */ /* 0x000fe200078e0011 */
[----:B------:R-:W-:Y:S01]  /*fb00*/  IADD3 R5, P0, RZ, -R6, RZ ;  /* 0x80000006ff057210 */ /* 0x000fe20007f1e0ff */
[----:B------:R-:W-:Y:S01]  /*fb10*/  ULDC UR7, c[0x0][0x150] ;  /* 0x0000540000077ab9 */ /* 0x000fe20000000800 */
[----:B0-----:R-:W-:Y:S01]  /*fb20*/  I2FP.F32.U32 R7, R13 ;  /* 0x0000000d00077245 */ /* 0x001fe20000201000 */
[----:B------:R-:W0:Y:S01]  /*fb30*/  LDC R18, c[0x0][0x144] ;  /* 0x00005100ff127b82 */ /* 0x000e220000000800 */
[----:B------:R-:W-:Y:S01]  /*fb40*/  ULDC.64 UR10, c[0x0][0x640] ;  /* 0x00019000000a7ab9 */ /* 0x000fe20000000a00 */
[----:B------:R-:W-:Y:S01]  /*fb50*/  IMAD.X R2, RZ, RZ, ~R2, P0 ;  /* 0x000000ffff027224 */ /* 0x000fe200000e0e02 */
[----:B------:R-:W-:-:S03]  /*fb60*/  ISETP.NE.U32.AND P0, PT, RZ, UR10, PT ;  /* 0x0000000aff007c0c */ /* 0x000fc6000bf05070 */
[----:B------:R-:W-:Y:S01]  /*fb70*/  IMAD R4, R2, UR8, RZ ;  /* 0x0000000802047c24 */ /* 0x000fe2000f8e02ff */
[----:B------:R-:W-:Y:S01]  /*fb80*/  ISETP.NE.AND.EX P0, PT, RZ, UR11, PT, P0 ;  /* 0x0000000bff007c0c */ /* 0x000fe2000bf05300 */
[----:B------:R-:W-:Y:S01]  /*fb90*/  IMAD.MOV.U32 R2, RZ, RZ, R16 ;  /* 0x000000ffff027224 */ /* 0x000fe200078e0010 */
[----:B------:R-:W2:Y:S03]  /*fba0*/  LDC R15, c[0x0][0x148] ;  /* 0x00005200ff0f7b82 */ /* 0x000ea60000000800 */
[----:B------:R-:W-:Y:S01]  /*fbb0*/  IMAD.WIDE.U32 R2, R5, UR8, R2 ;  /* 0x0000000805027c25 */ /* 0x000fe2000f8e0002 */
[----:B------:R-:W-:-:S03]  /*fbc0*/  ULDC UR8, c[0x0][0x154] ;  /* 0x0000550000087ab9 */ /* 0x000fc60000000800 */
[----:B------:R-:W-:Y:S02]  /*fbd0*/  IMAD R5, R5, UR9, R4 ;  /* 0x0000000905057c24 */ /* 0x000fe4000f8e0204 */
[----:B------:R-:W-:Y:S01]  /*fbe0*/  FMUL R4, R7, UR7 ;  /* 0x0000000707047c20 */ /* 0x000fe20008400000 */
[----:B------:R-:W-:Y:S01]  /*fbf0*/  ULDC UR7, c[0x0][0x618] ;  /* 0x0001860000077ab9 */ /* 0x000fe20000000800 */
[----:B------:R-:W-:Y:S01]  /*fc00*/  ULDC UR9, c[0x0][0x608] ;  /* 0x0001820000097ab9 */ /* 0x000fe20000000800 */
[----:B------:R-:W-:-:S03]  /*fc10*/  IMAD.IADD R3, R3, 0x1, R5 ;  /* 0x0000000103037824 */ /* 0x000fc600078e0205 */
[----:B------:R-:W3:Y:S02]  /*fc20*/  F2I.U32.TRUNC.NTZ R4, R4 ;  /* 0x0000000400047305 */ /* 0x000ee4000020f000 */
[----:B------:R-:W-:Y:S02]  /*fc30*/  SHF.R.U64 R7, R2, UR7, R3 ;  /* 0x0000000702077c19 */ /* 0x000fe40008001203 */
[----:B-1----:R-:W-:-:S05]  /*fc40*/  I2FP.F32.U32 R2, R0 ;  /* 0x0000000000027245 */ /* 0x002fca0000201000 */
[----:B------:R-:W-:Y:S01]  /*fc50*/  FMUL R5, R2, UR8 ;  /* 0x0000000802057c20 */ /* 0x000fe20008400000 */
[----:B------:R-:W-:Y:S01]  /*fc60*/  SHF.R.U32.HI R2, RZ, UR7, R3 ;  /* 0x00000007ff027c19 */ /* 0x000fe20008011603 */
[----:B------:R-:W-:Y:S02]  /*fc70*/  ULDC UR7, c[0x0][0x658] ;  /* 0x0001960000077ab9 */ /* 0x000fe40000000800 */
[----:B------:R1:W4:Y:S01]  /*fc80*/  F2I.U32.TRUNC.NTZ R19, R5 ;  /* 0x0000000500137305 */ /* 0x000322000020f000 */
[----:B------:R-:W-:Y:S01]  /*fc90*/  SHF.R.U64 R16, R7, UR9, R2 ;  /* 0x0000000907107c19 */ /* 0x000fe20008001202 */
[----:B---3--:R-:W-:Y:S01]  /*fca0*/  IMAD.MOV R4, RZ, RZ, -R4 ;  /* 0x000000ffff047224 */ /* 0x008fe200078e0a04 */
[----:B------:R-:W-:-:S03]  /*fcb0*/  SHF.R.U32.HI R3, RZ, UR9, R2 ;  /* 0x00000009ff037c19 */ /* 0x000fc60008011602 */
[----:B0-----:R-:W-:Y:S01]  /*fcc0*/  IMAD R13, R18, R4, R13 ;  /* 0x00000004120d7224 */ /* 0x001fe200078e020d */
[--C-:B------:R-:W-:Y:S02]  /*fcd0*/  SHF.R.U64 R14, R16, UR7, R3.reuse ;  /* 0x00000007100e7c19 */ /* 0x100fe40008001203 */
[----:B------:R-:W-:-:S03]  /*fce0*/  SHF.R.U32.HI R17, RZ, UR7, R3 ;  /* 0x00000007ff117c19 */ /* 0x000fc60008011603 */
[----:B------:R-:W-:Y:S02]  /*fcf0*/  IMAD.MOV.U32 R2, RZ, RZ, R14 ;  /* 0x000000ffff027224 */ /* 0x000fe400078e000e */
[----:B------:R-:W-:Y:S01]  /*fd00*/  IMAD.MOV.U32 R3, RZ, RZ, R17 ;  /* 0x000000ffff037224 */ /* 0x000fe200078e0011 */
[----:B-12-4-:R-:W-:Y:S06]  /*fd10*/  @!P0 BRA `(.L_x_311) ;  /* 0x0000000000288947 */ /* 0x016fec0003800000 */
[----:B------:R-:W-:Y:S02]  /*fd20*/  ULDC UR7, c[0x0][0x64c] ;  /* 0x0001930000077ab9 */ /* 0x000fe40000000800 */
[----:B------:R-:W-:-:S05]  /*fd30*/  IADD3 R3, P0, R14, UR7, RZ ;  /* 0x000000070e037c10 */ /* 0x000fca000ff1e0ff */
[----:B------:R-:W-:-:S04]  /*fd40*/  IMAD.X R17, RZ, RZ, R17, P0 ;  /* 0x000000ffff117224 */ /* 0x000fc800000e0611 */
[----:B------:R-:W-:-:S04]  /*fd50*/  IMAD.WIDE.U32 R4, R17, UR10, RZ ;  /* 0x0000000a11047c25 */ /* 0x000fc8000f8e00ff */
[----:B------:R-:W-:-:S04]  /*fd60*/  IMAD.WIDE.U32 R4, P0, R3, UR11, R4 ;  /* 0x0000000b03047c25 */ /* 0x000fc8000f800004 */
[----:B------:R-:W-:-:S04]  /*fd70*/  IMAD.WIDE.U32 R2, R3, UR10, RZ ;  /* 0x0000000a03027c25 */ /* 0x000fc8000f8e00ff */
[----:B------:R-:W-:Y:S01]  /*fd80*/  IMAD.MOV.U32 R2, RZ, RZ, R5 ;  /* 0x000000ffff027224 */ /* 0x000fe200078e0005 */
[----:B------:R-:W-:Y:S01]  /*fd90*/  IADD3 RZ, P1, R3, R4, RZ ;  /* 0x0000000403ff7210 */ /* 0x000fe20007f3e0ff */
[----:B------:R-:W-:-:S04]  /*fda0*/  IMAD.X R3, RZ, RZ, RZ, P0 ;  /* 0x000000ffff037224 */ /* 0x000fc800000e06ff */
[----:B------:R-:W-:-:S08]  /*fdb0*/  IMAD.WIDE.U32.X R2, R17, UR11, R2, P1 ;  /* 0x0000000b11027c25 */ /* 0x000fd000088e0402 */
.L_x_311:
[----:B------:R-:W-:Y:S01]  /*fdc0*/  ULDC UR7, c[0x0][0x648] ;  /* 0x0001920000077ab9 */ /* 0x000fe20000000800 */
[----:B------:R-:W-:Y:S01]  /*fdd0*/  LOP3.LUT R16, R16, UR6, RZ, 0xc0, !PT ;  /* 0x0000000610107c12 */ /* 0x000fe2000f8ec0ff */
[----:B------:R-:W-:Y:S01]  /*fde0*/  IMAD.MOV R19, RZ, RZ, -R19 ;  /* 0x000000ffff137224 */ /* 0x000fe200078e0a13 */
[----:B------:R-:W-:Y:S01]  /*fdf0*/  SHF.R.U64 R3, R2, UR7, R3 ;  /* 0x0000000702037c19 */ /* 0x000fe20008001203 */
[----:B------:R-:W-:Y:S01]  /*fe00*/  ULDC UR7, c[0x0][0x638] ;  /* 0x00018e0000077ab9 */ /* 0x000fe20000000800 */
[----:B------:R-:W-:Y:S01]  /*fe10*/  LOP3.LUT R7, R7, UR4, RZ, 0xc0, !PT ;  /* 0x0000000407077c12 */ /* 0x000fe2000f8ec0ff */
[----:B------:R-:W-:Y:S01]  /*fe20*/  @P2 IMAD R13, R15, R19, R0 ;  /* 0x000000130f0d2224 */ /* 0x000fe200078e0200 */
[----:B------:R-:W-:Y:S01]  /*fe30*/  ULDC UR8, c[0x0][0x610] ;  /* 0x0001840000087ab9 */ /* 0x000fe20000000800 */
[----:B------:R-:W-:Y:S02]  /*fe40*/  IMAD.MOV R5, RZ, RZ, -R3 ;  /* 0x000000ffff057224 */ /* 0x000fe400078e0a03 */
[----:B------:R-:W-:-:S02]  /*fe50*/  IMAD R16, R3, UR5, R16 ;  /* 0x0000000503107c24 */ /* 0x000fc4000f8e0210 */
[----:B------:R-:W-:Y:S01]  /*fe60*/  IMAD R14, R5, UR7, R14 ;  /* 0x00000007050e7c24 */ /* 0x000fe2000f8e020e */
[----:B------:R-:W-:Y:S01]  /*fe70*/  ULDC UR7, c[0x0][0x600] ;  /* 0x0001800000077ab9 */ /* 0x000fe20000000800 */
[----:B------:R-:W-:Y:S02]  /*fe80*/  IMAD R13, R16, UR8, R13 ;  /* 0x00000008100d7c24 */ /* 0x000fe4000f8e020d */
[----:B------:R-:W-:Y:S02]  /*fe90*/  IMAD R2, R14, UR7, R7 ;  /* 0x000000070e027c24 */ /* 0x000fe4000f8e0207 */
[----:B------:R-:W-:-:S03]  /*fea0*/  IMAD.MOV.U32 R0, RZ, RZ, 0x1 ;  /* 0x00000001ff007424 */ /* 0x000fc600078e00ff */
[----:B------:R-:W-:Y:S02]  /*feb0*/  SEL R14, R2, R13, !P2 ;  /* 0x0000000d020e7207 */ /* 0x000fe40005000000 */
[----:B------:R-:W-:-:S07]  /*fec0*/  SEL R5, R13, R2, !P2 ;  /* 0x000000020d057207 */ /* 0x000fce0005000000 */
.L_x_309:
[----:B------:R-:W-:Y:S05]  /*fed0*/  BSYNC B1 ;  /* 0x0000000000017941 */ /* 0x000fea0003800000 */
.L_x_308:
[----:B------:R-:W-:-:S13]  /*fee0*/  LOP3.LUT P0, RZ, R0, 0xff, RZ, 0xc0, !PT ;  /* 0x000000ff00ff7812 */ /* 0x000fda000780c0ff */
[----:B------:R-:W-:Y:S05]  /*fef0*/  @P0 BRA `(.L_x_312) ;  /* 0xfffffff400200947 */ /* 0x000fea000383ffff */
[----:B------:R-:W-:Y:S05]  /*ff00*/  BSYNC B0 ;  /* 0x0000000000007941 */ /* 0x000fea0003800000 */
.L_x_301:
[----:B------:R-:W-:-:S03]  /*ff10*/  UMOV UR7, 0xffffffff ;  /* 0xffffffff00077882 */ /* 0x000fc60000000000 */
[----:B------:R-:W-:Y:S05]  /*ff20*/  BRA.DIV UR7, `(.L_x_313) ;  /* 0x0000000607287947 */ /* 0x000fea000b800000 */
[----:B------:R-:W-:-:S13]  /*ff30*/  ELECT P0, URZ, PT ;  /* 0x00000000003f782f */ /* 0x000fda0003800000 */
.L_x_327:
[----:B------:R-:W-:Y:S04]  /*ff40*/  BSSY B0, `(.L_x_314) ;  /* 0x000002c000007945 */ /* 0x000fe80003800000 */
[----:B------:R-:W-:Y:S05]  /*ff50*/  @!P0 BRA `(.L_x_315) ;  /* 0x0000000000a88947 */ /* 0x000fea0003800000 */
[----:B------:R-:W-:-:S04]  /*ff60*/  ULOP3.LUT UR7, UR13, 0x2, URZ, 0xfc, !UPT ;  /* 0x000000020d077892 */ /* 0x000fc8000f8efc3f */
[----:B------:R-:W-:-:S06]  /*ff70*/  UISETP.NE.AND UP0, UPT, UR7, 0x3, UPT ;  /* 0x000000030700788c */ /* 0x000fcc000bf05270 */
[----:B------:R-:W-:-:S13]  /*ff80*/  PLOP3.LUT P0, PT, PT, PT, UP0, 0x80, 0x0 ;  /* 0x000000000000781c */ /* 0x000fda0003f0f008 */
[----:B------:R-:W-:Y:S05]  /*ff90*/  @!P0 BRA `(.L_x_316) ;  /* 0x0000000000048947 */ /* 0x000fea0003800000 */
[----:B------:R-:W-:Y:S01]  /*ffa0*/  BPT.TRAP 0x1 ;  /* 0x000000040000795c */ /* 0x000fe20000300000 */
.L_x_316:
[----:B------:R-:W0:Y:S01]  /*ffb0*/  S2R R3, SR_CgaCtaId ;  /* 0x0000000000037919 */ /* 0x000e220000008800 */
[----:B------:R-:W-:Y:S02]  /*ffc0*/  MOV R0, 0x400 ;  /* 0x0000040000007802 */ /* 0x000fe40000000f00 */
[----:B------:R-:W-:Y:S02]  /*ffd0*/  SHF.L.U32 R2, R12, 0x1f, RZ ;  /* 0x0000001f0c027819 */ /* 0x000fe400000006ff */
[----:B0-----:R-:W-:-:S05]  /*ffe0*/  LEA R0, R3, R0, 0x18 ;  /* 0x0000000003007211 */ /* 0x001fca00078ec0ff */
[----:B------:R-:W-:-:S04]  /*fff0*/  VIADD R0, R0, 0x20 ;  /* 0x0000002000007836 */ /* 0x000fc80000000000 */
[C---:B------:R-:W-:Y:S02]  /*10000*/  IMAD R5, R11.reuse, 0x8, R0 ;  /* 0x000000080b057824 */ /* 0x040fe400078e0200 */
[----:B------:R-:W-:Y:S02]  /*10010*/  VIADD R11, R11, 0x1 ;  /* 0x000000010b0b7836 */ /* 0x000fe40000000000 */
[----:B------:R-:W0:Y:S03]  /*10020*/  SYNCS.PHASECHK.TRANS64.TRYWAIT P0, [R5+URZ], R2 ;  /* 0x00000002050075a7 */ /* 0x000e26000800017f */
[----:B------:R-:W-:-:S04]  /*10030*/  ISETP.NE.AND P1, PT, R11, 0x4, PT ;  /* 0x000000040b00780c */ /* 0x000fc80003f25270 */
[----:B------:R-:W-:Y:S02]  /*10040*/  SEL R3, RZ, 0x1, P1 ;  /* 0x00000001ff037807 */ /* 0x000fe40000800000 */
[----:B------:R-:W-:Y:S02]  /*10050*/  SEL R11, R11, RZ, P1 ;  /* 0x000000ff0b0b7207 */ /* 0x000fe40000800000 */
[----:B------:R-:W-:-:S03]  /*10060*/  LOP3.LUT R12, R12, R3, RZ, 0x3c, !PT ;  /* 0x000000030c0c7212 */ /* 0x000fc600078e3cff */
[----:B------:R-:W-:Y:S01]  /*10070*/  IMAD R7, R11, 0x8, R0 ;  /* 0x000000080b077824 */ /* 0x000fe200078e0200 */
[----:B------:R-:W-:Y:S01]  /*10080*/  SHF.L.U32 R4, R12, 0x1f, RZ ;  /* 0x0000001f0c047819 */ /* 0x000fe200000006ff */
[----:B0-----:R-:W-:Y:S06]  /*10090*/  @!P0 BRA `(.L_x_317) ;  /* 0x0000000000ec8947 */ /* 0x001fec0003800000 */
.L_x_328:
[----:B------:R-:W1:Y:S01]  /*100a0*/  SYNCS.PHASECHK.TRANS64.TRYWAIT P0, [R7+URZ], R4 ;  /* 0x00000004070075a7 */ /* 0x000e62000800017f */
[----:B0-----:R-:W-:-:S05]  /*100b0*/  VIADD R2, R11, 0x1 ;  /* 0x000000010b027836 */ /* 0x001fca0000000000 */
[----:B------:R-:W-:-:S04]  /*100c0*/  ISETP.NE.AND P1, PT, R2, 0x4, PT ;  /* 0x000000040200780c */ /* 0x000fc80003f25270 */
[----:B------:R-:W-:Y:S02]  /*100d0*/  SEL R3, RZ, 0x1, P1 ;  /* 0x00000001ff037807 */ /* 0x000fe40000800000 */
[----:B------:R-:W-:Y:S02]  /*100e0*/  SEL R9, R2, RZ, P1 ;  /* 0x000000ff02097207 */ /* 0x000fe40000800000 */
[----:B------:R-:W-:-:S03]  /*100f0*/  LOP3.LUT R11, R12, R3, RZ, 0x3c, !PT ;  /* 0x000000030c0b7212 */ /* 0x000fc600078e3cff */
[----:B------:R-:W-:Y:S01]  /*10100*/  IMAD R6, R9, 0x8, R0 ;  /* 0x0000000809067824 */ /* 0x000fe200078e0200 */
[----:B------:R-:W-:Y:S01]  /*10110*/  SHF.L.U32 R5, R11, 0x1f, RZ ;  /* 0x0000001f0b057819 */ /* 0x000fe200000006ff */
[----:B-1----:R-:W-:Y:S06]  /*10120*/  @!P0 BRA `(.L_x_318) ;  /* 0x0000000000dc8947 */ /* 0x002fec0003800000 */
.L_x_329:
[----:B------:R-:W1:Y:S01]  /*10130*/  SYNCS.PHASECHK.TRANS64.TRYWAIT P0, [R6+URZ], R5 ;  /* 0x00000005060075a7 */ /* 0x000e62000800017f */
[----:B------:R-:W-:-:S05]  /*10140*/  VIADD R2, R9, 0x1 ;  /* 0x0000000109027836 */ /* 0x000fca0000000000 */
[----:B------:R-:W-:-:S04]  /*10150*/  ISETP.NE.AND P1, PT, R2, 0x4, PT ;  /* 0x000000040200780c */ /* 0x000fc80003f25270 */
[----:B0-----:R-:W-:Y:S02]  /*10160*/  SEL R4, RZ, 0x1, P1 ;  /* 0x00000001ff047807 */ /* 0x001fe40000800000 */
[----:B------:R-:W-:Y:S02]  /*10170*/  SEL R3, R2, RZ, P1 ;  /* 0x000000ff02037207 */ /* 0x000fe40000800000 */
[----:B------:R-:W-:Y:S01]  /*10180*/  LOP3.LUT R4, R11, R4, RZ, 0x3c, !PT ;  /* 0x000000040b047212 */ /* 0x000fe200078e3cff */
[----:B-1----:R-:W-:Y:S06]  /*10190*/  @!P0 BRA `(.L_x_319) ;  /* 0x0000000000d48947 */ /* 0x002fec0003800000 */
.L_x_330:
[----:B------:R-:W-:Y:S01]  /*101a0*/  IMAD R3, R3, 0x8, R0 ;  /* 0x0000000803037824 */ /* 0x000fe200078e0200 */
[----:B------:R-:W-:-:S07]  /*101b0*/  SHF.L.U32 R0, R4, 0x1f, RZ ;  /* 0x0000001f04007819 */ /* 0x000fce00000006ff */
.L_x_320:
[----:B-1----:R1:W2:Y:S02]  /*101c0*/  SYNCS.PHASECHK.TRANS64.TRYWAIT P0, [R3+URZ], R0 ;  /* 0x00000000030075a7 */ /* 0x0022a4000800017f */
[----:B--2---:R-:W-:Y:S05]  /*101d0*/  @!P0 NANOSLEEP.SYNCS 0x989680 ;  /* 0x009896800000895d */ /* 0x004fea0003900000 */
[----:B------:R-:W2:Y:S02]  /*101e0*/  @!P0 SYNCS.PHASECHK.TRANS64 P0, [R3+URZ], R0 ;  /* 0x00000000030085a7 */ /* 0x000ea4000800007f */
[----:B--2---:R-:W-:Y:S05]  /*101f0*/  @!P0 BRA `(.L_x_320) ;  /* 0xfffffffc00f08947 */ /* 0x004fea000383ffff */
.L_x_315:
[----:B------:R-:W-:Y:S05]  /*10200*/  BSYNC B0 ;  /* 0x0000000000007941 */ /* 0x000fea0003800000 */
.L_x_314:
[----:B------:R-:W-:Y:S05]  /*10210*/  EXIT ;  /* 0x000000000000794d */ /* 0x000fea0003800000 */
.L_x_21:
[----:B-1----:R-:W-:-:S04]  /*10220*/  IMAD.U32 R3, RZ, RZ, UR6 ;  /* 0x00000006ff037e24 */ /* 0x002fc8000f8e00ff */
[----:B------:R1:W2:Y:S03]  /*10230*/  SYNCS.PHASECHK.TRANS64.TRYWAIT P0, [R3+URZ], R0 ;  /* 0x00000000030075a7 */ /* 0x0002a6000800017f */
[----:B--2---:R-:W-:Y:S05]  /*10240*/  @!P0 NANOSLEEP.SYNCS 0x989680 ;  /* 0x009896800000895d */ /* 0x004fea0003900000 */
[----:B------:R-:W2:Y:S02]  /*10250*/  @!P0 SYNCS.PHASECHK.TRANS64 P0, [R3+URZ], R0 ;  /* 0x00000000030085a7 */ /* 0x000ea4000800007f */
[----:B--2---:R-:W-:Y:S05]  /*10260*/  @!P0 BRA `(.L_x_21) ;  /* 0xfffffffc00ec8947 */ /* 0x004fea000383ffff */
[----:B------:R-:W-:Y:S05]  /*10270*/  BRA `(.L_x_20) ;  /* 0xffffff1800ec7947 */ /* 0x000fea000383ffff */
.L_x_27:
[----:B-----5:R1:W-:Y:S02]  /*10280*/  STL [R1+0x90], R0 ;  /* 0x0000900001007387 */ /* 0x0203e40000100800 */
[----:B-1----:R-:W-:-:S04]  /*10290*/  IMAD.U32 R0, RZ, RZ, UR9 ;  /* 0x00000009ff007e24 */ /* 0x002fc8000f8e00ff */
[----:B------:R1:W3:Y:S03]  /*102a0*/  SYNCS.PHASECHK.TRANS64.TRYWAIT P0, [R0+URZ], R229 ;  /* 0x000000e5000075a7 */ /* 0x0002e6000800017f */
[----:B---3--:R-:W-:Y:S05]  /*102b0*/  @!P0 NANOSLEEP.SYNCS 0x989680 ;  /* 0x009896800000895d */ /* 0x008fea0003900000 */
[----:B------:R1:W3:Y:S02]  /*102c0*/  @!P0 SYNCS.PHASECHK.TRANS64 P0, [R0+URZ], R229 ;  /* 0x000000e5000085a7 */ /* 0x0002e4000800007f */
[----:B-1----:R1:W5:Y:S02]  /*102d0*/  LDL.LU R0, [R1+0x90] ;  /* 0x0000900001007983 */ /* 0x0023640000300800 */
[----:B-1-3--:R-:W-:Y:S05]  /*102e0*/  @!P0 BRA `(.L_x_27) ;  /* 0xfffffffc00e48947 */ /* 0x00afea000383ffff */
[----:B------:R-:W-:Y:S05]  /*102f0*/  BRA `(.L_x_26) ;  /* 0xffffff2c004c7947 */ /* 0x000fea000383ffff */
.L_x_302:
[----:B------:R-:W-:Y:S01]  /*10300*/  BSSY B1, `(.L_x_321) ;  /* 0x0000006000017945 */ /* 0x000fe20003800000 */
[----:B------:R-:W-:-:S07]  /*10310*/  IMAD.MOV.U32 R0, RZ, RZ, -0x1 ;  /* 0xffffffffff007424 */ /* 0x000fce00078e00ff */
[----:B------:R-:W-:Y:S05]  /*10320*/  WARPSYNC.COLLECTIVE R0, `(.L_x_322) ;  /* 0x00000000000c7348 */ /* 0x000fea0003c00000 */
[----:B------:R-:W-:Y:S02]  /*10330*/  ELECT P0, UR62, PT ;  /* 0x00000000003e782f */ /* 0x000fe40003800000 */
[----:B------:R-:W-:Y:S01]  /*10340*/  MOV R0, UR62 ;  /* 0x0000003e00007c02 */ /* 0x000fe20008000f00 */
[----:B------:R-:W-:Y:S10]  /*10350*/  ENDCOLLECTIVE ;  /* 0x000000000000791b */ /* 0x000ff40003800000 */
.L_x_322:
[----:B------:R-:W-:Y:S05]  /*10360*/  BSYNC B1 ;  /* 0x0000000000017941 */ /* 0x000fea0003800000 */
.L_x_321:
[----:B------:R-:W-:Y:S05]  /*10370*/  BRA `(.L_x_323) ;  /* 0xfffffff0000c7947 */ /* 0x000fea000383ffff */
.L_x_305:
[----:B0-----:R0:W2:Y:S02]  /*10380*/  SYNCS.PHASECHK.TRANS64.TRYWAIT P0, [R5+URZ+0x20], R2 ;  /* 0x00002002050075a7 */ /* 0x0010a4000800017f */
[----:B--2---:R-:W-:Y:S05]  /*10390*/  @!P0 NANOSLEEP.SYNCS 0x989680 ;  /* 0x009896800000895d */ /* 0x004fea0003900000 */
[----:B------:R-:W2:Y:S02]  /*103a0*/  @!P0 SYNCS.PHASECHK.TRANS64 P0, [R5+URZ+0x20], R2 ;  /* 0x00002002050085a7 */ /* 0x000ea4000800007f */
[----:B--2---:R-:W-:Y:S05]  /*103b0*/  @!P0 BRA `(.L_x_305) ;  /* 0xfffffffc00f08947 */ /* 0x004fea000383ffff */
[----:B------:R-:W-:Y:S05]  /*103c0*/  BRA `(.L_x_324) ;  /* 0xfffffff000487947 */ /* 0x000fea000383ffff */
.L_x_313:
[----:B------:R-:W-:Y:S01]  /*103d0*/  BSSY B0, `(.L_x_325) ;  /* 0x0000006000007945 */ /* 0x000fe20003800000 */
[----:B------:R-:W-:-:S07]  /*103e0*/  IMAD.MOV.U32 R0, RZ, RZ, -0x1 ;  /* 0xffffffffff007424 */ /* 0x000fce00078e00ff */
[----:B------:R-:W-:Y:S05]  /*103f0*/  WARPSYNC.COLLECTIVE R0, `(.L_x_326) ;  /* 0x00000000000c7348 */ /* 0x000fea0003c00000 */
[----:B------:R-:W-:Y:S02]  /*10400*/  ELECT P0, UR62, PT ;  /* 0x00000000003e782f */ /* 0x000fe40003800000 */
[----:B------:R-:W-:Y:S01]  /*10410*/  MOV R0, UR62 ;  /* 0x0000003e00007c02 */ /* 0x000fe20008000f00 */
[----:B------:R-:W-:Y:S10]  /*10420*/  ENDCOLLECTIVE ;  /* 0x000000000000791b */ /* 0x000ff40003800000 */
.L_x_326:
[----:B------:R-:W-:Y:S05]  /*10430*/  BSYNC B0 ;  /* 0x0000000000007941 */ /* 0x000fea0003800000 */
.L_x_325:
[----:B------:R-:W-:Y:S05]  /*10440*/  BRA `(.L_x_327) ;  /* 0xfffffff800bc7947 */ /* 0x000fea000383ffff */
.L_x_317:
[----:B0-----:R0:W1:Y:S02]  /*10450*/  SYNCS.PHASECHK.TRANS64.TRYWAIT P0, [R5+URZ], R2 ;  /* 0x00000002050075a7 */ /* 0x001064000800017f */
[----:B-1----:R-:W-:Y:S05]  /*10460*/  @!P0 NANOSLEEP.SYNCS 0x989680 ;  /* 0x009896800000895d */ /* 0x002fea0003900000 */
[----:B------:R-:W1:Y:S02]  /*10470*/  @!P0 SYNCS.PHASECHK.TRANS64 P0, [R5+URZ], R2 ;  /* 0x00000002050085a7 */ /* 0x000e64000800007f */
[----:B-1----:R-:W-:Y:S05]  /*10480*/  @!P0 BRA `(.L_x_317) ;  /* 0xfffffffc00f08947 */ /* 0x002fea000383ffff */
[----:B------:R-:W-:Y:S05]  /*10490*/  BRA `(.L_x_328) ;  /* 0xfffffffc00007947 */ /* 0x000fea000383ffff */
.L_x_318:
[----:B0-----:R0:W1:Y:S02]  /*104a0*/  SYNCS.PHASECHK.TRANS64.TRYWAIT P0, [R7+URZ], R4 ;  /* 0x00000004070075a7 */ /* 0x001064000800017f */
[----:B-1----:R-:W-:Y:S05]  /*104b0*/  @!P0 NANOSLEEP.SYNCS 0x989680 ;  /* 0x009896800000895d */ /* 0x002fea0003900000 */
[----:B------:R-:W1:Y:S02]  /*104c0*/  @!P0 SYNCS.PHASECHK.TRANS64 P0, [R7+URZ], R4 ;  /* 0x00000004070085a7 */ /* 0x000e64000800007f */
[----:B-1----:R-:W-:Y:S05]  /*104d0*/  @!P0 BRA `(.L_x_318) ;  /* 0xfffffffc00f08947 */ /* 0x002fea000383ffff */
[----:B------:R-:W-:Y:S05]  /*104e0*/  BRA `(.L_x_329) ;  /* 0xfffffffc00107947 */ /* 0x000fea000383ffff */
.L_x_319:
[----:B0-----:R0:W1:Y:S02]  /*104f0*/  SYNCS.PHASECHK.TRANS64.TRYWAIT P0, [R6+URZ], R5 ;  /* 0x00000005060075a7 */ /* 0x001064000800017f */
[----:B-1----:R-:W-:Y:S05]  /*10500*/  @!P0 NANOSLEEP.SYNCS 0x989680 ;  /* 0x009896800000895d */ /* 0x002fea0003900000 */
[----:B------:R-:W1:Y:S02]  /*10510*/  @!P0 SYNCS.PHASECHK.TRANS64 P0, [R6+URZ], R5 ;  /* 0x00000005060085a7 */ /* 0x000e64000800007f */
[----:B-1----:R-:W-:Y:S05]  /*10520*/  @!P0 BRA `(.L_x_319) ;  /* 0xfffffffc00f08947 */ /* 0x002fea000383ffff */
[----:B------:R-:W-:Y:S05]  /*10530*/  BRA `(.L_x_330) ;  /* 0xfffffffc00187947 */ /* 0x000fea000383ffff */
.L_x_331:
[----:B------:R-:W-:-:S00]  /*10540*/  BRA `(.L_x_331) ;  /* 0xfffffffc00fc7947 */ /* 0x000fc0000383ffff */
[----:B------:R-:W-:-:S00]  /*10550*/  NOP ;  /* 0x0000000000007918 */ /* 0x000fc00000000000 */
        /* <DEDUP_REMOVED lines=10> */
.L_x_332:


//--------------------- .nv.shared._ZN7cutlass13device_kernelINS_4gemm6kernel13GemmUniversalIN4cute5tupleIJiiiiEEENS1_10collective13CollectiveMmaINS1_37MainloopSm90TmaGmmaWarpSpecializedFP8ILi4ENS5_IJNS4_1CILi2EEENSA_ILi1EEESC_EEENS1_35KernelTmaWarpSpecializedCooperativeEEENS5_IJNSA_ILi128EEENSA_ILi256EEENSA_ILi32EEEEEENS_12float_e4m3_tENS5_IJlSC_lEEESK_SL_NS4_8TiledMMAINS4_8MMA_AtomIJNS4_4SM904GMMA31MMA_64x256x32_F32E4M3E4M3_SS_TNILNSP_7ScaleInE1ELSR_1EEEEEENS4_6LayoutISD_NS5_IJSC_NSA_ILi0EEESV_EEEEENS5_IJNS4_10UnderscoreESY_SY_EEEEENS4_13SM90_TMA_LOADENS4_14ComposedLayoutINS4_7SwizzleILi1ELi4ELi3EEENS4_18smem_ptr_flag_bitsILi8EEENSU_INS5_IJNSA_ILi8EEESI_EEENS5_IJSI_SC_EEEEEEEvNS4_8identityENS4_23SM90_TMA_LOAD_MULTICASTES1B_vS1C_EENS_8epilogue10collective6detail29Sm90TmaWarpSpecializedAdapterINS1G_15DefaultEpilogueISK_SL_SL_NS1F_6thread17LinearCombinationISK_Li1EffLNS1K_9ScaleType4KindE0ELNS_15FloatRoundStyleE2ESK_EENS1_15EpilogueDefaultEEEEEvvEEEEvNT_6ParamsE --------------------------
	.section	.nv.shared._ZN7cutlass13device_kernelINS_4gemm6kernel13GemmUniversalIN4cute5tupleIJiiiiEEENS1_10collective13CollectiveMmaINS1_37MainloopSm90TmaGmmaWarpSpecializedFP8ILi4ENS5_IJNS4_1CILi2EEENSA_ILi1EEESC_EEENS1_35KernelTmaWarpSpecializedCooperativeEEENS5_IJNSA_ILi128EEENSA_ILi256EEENSA_ILi32EEEEEENS_12float_e4m3_tENS5_IJlSC_lEEESK_SL_NS4_8TiledMMAINS4_8MMA_AtomIJNS4_4SM904GMMA31MMA_64x256x32_F32E4M3E4M3_SS_TNILNSP_7ScaleInE1ELSR_1EEEEEENS4_6LayoutISD_NS5_IJSC_NSA_ILi0EEESV_EEEEENS5_IJNS4_10UnderscoreESY_SY_EEEEENS4_13SM90_TMA_LOADENS4_14ComposedLayoutINS4_7SwizzleILi1ELi4ELi3EEENS4_18smem_ptr_flag_bitsILi8EEENSU_INS5_IJNSA_ILi8EEESI_EEENS5_IJSI_SC_EEEEEEEvNS4_8identityENS4_23SM90_TMA_LOAD_MULTICASTES1B_vS1C_EENS_8epilogue10collective6detail29Sm90TmaWarpSpecializedAdapterINS1G_15DefaultEpilogueISK_SL_SL_NS1F_6thread17LinearCombinationISK_Li1EffLNS1K_9ScaleType4KindE0ELNS_15FloatRoundStyleE2ESK_EENS1_15EpilogueDefaultEEEEEvvEEEEvNT_6ParamsE,"aw",@nobits
	.sectionflags	@""
	.align	16
	.zero		1024


//--------------------- .nv.shared.reserved.0     --------------------------
	.section	.nv.shared.reserved.0,"aw",@nobits
	.weak		__nv_reservedSMEM_offset_0_alias
	.size		__nv_reservedSMEM_offset_0_alias, 0, 0
	.other		__nv_reservedSMEM_offset_0_alias,@"STO_CUDA_RESERVED_SHARED STV_DEFAULT"
__nv_reservedSMEM_offset_0_alias:
	.zero		0


//--------------------- .nv.global                --------------------------
	.section	.nv.global,"aw",@nobits
.nv.global:
	.type		_ZN39_INTERNAL_3684b7e8_4_k_cu_751237e5_53904cute1_E,@object
	.size		_ZN39_INTERNAL_3684b7e8_4_k_cu_751237e5_53904cute1_E,(_ZN39_INTERNAL_3684b7e8_4_k_cu_751237e5_53904cuda3std3__45__cpo6cbeginE - _ZN39_INTERNAL_3684b7e8_4_k_cu_751237e5_53904cute1_E)
_ZN39_INTERNAL_3684b7e8_4_k_cu_751237e5_53904cute1_E:
	.zero		1
	.type		_ZN39_INTERNAL_3684b7e8_4_k_cu_751237e5_53904cuda3std3__45__cpo6cbeginE,@object
	.size		_ZN39_INTERNAL_3684b7e8_4_k_cu_751237e5_53904cuda3std3__45__cpo6cbeginE,(_ZN39_INTERNAL_3684b7e8_4_k_cu_751237e5_53904cuda3std3__48in_placeE - _ZN39_INTERNAL_3684b7e8_4_k_cu_751237e5_53904cuda3std3__45__cpo6cbeginE)
_ZN39_INTERNAL_3684b7e8_4_k_cu_751237e5_53904cuda3std3__45__cpo6cbeginE:
	.zero		1
	.type		_ZN39_INTERNAL_3684b7e8_4_k_cu_751237e5_53904cuda3std3__48in_placeE,@object
	.size		_ZN39_INTERNAL_3684b7e8_4_k_cu_751237e5_53904cuda3std3__48in_placeE,(_ZN39_INTERNAL_3684b7e8_4_k_cu_751237e5_53904cuda3std6ranges3__45__cpo9iter_moveE - _ZN39_INTERNAL_3684b7e8_4_k_cu_751237e5_53904cuda3std3__48in_placeE)
_ZN39_INTERNAL_3684b7e8_4_k_cu_751237e5_53904cuda3std3__48in_placeE:
	.zero		1
	.type		_ZN39_INTERNAL_3684b7e8_4_k_cu_751237e5_53904cuda3std6ranges3__45__cpo9iter_moveE,@object
	.size		_ZN39_INTERNAL_3684b7e8_4_k_cu_751237e5_53904cuda3std6ranges3__45__cpo9iter_moveE,(_ZN39_INTERNAL_3684b7e8_4_k_cu_751237e5_53904cuda3std3__45__cpo5beginE - _ZN39_INTERNAL_3684b7e8_4_k_cu_751237e5_53904cuda3std6ranges3__45__cpo9iter_moveE)
_ZN39_INTERNAL_3684b7e8_4_k_cu_751237e5_53904cuda3std6ranges3__45__cpo9iter_moveE:
	.zero		1
	.type		_ZN39_INTERNAL_3684b7e8_4_k_cu_751237e5_53904cuda3std3__45__cpo5beginE,@object
	.size		_ZN39_INTERNAL_3684b7e8_4_k_cu_751237e5_53904cuda3std3__45__cpo5beginE,(_ZN39_INTERNAL_3684b7e8_4_k_cu_751237e5_53904cuda3std3__441_GLOBAL__N__3684b7e8_4_k_cu_751237e5_53906ignoreE - _ZN39_INTERNAL_3684b7e8_4_k_cu_751237e5_53904cuda3std3__45__cpo5beginE)
_ZN39_INTERNAL_3684b7e8_4_k_cu_751237e5_53904cuda3std3__45__cpo5beginE:
	.zero		1
	.type		_ZN39_INTERNAL_3684b7e8_4_k_cu_751237e5_53904cuda3std3__441_GLOBAL__N__3684b7e8_4_k_cu_751237e5_53906ignoreE,@object
	.size		_ZN39_INTERNAL_3684b7e8_4_k_cu_751237e5_53904cuda3std3__441_GLOBAL__N__3684b7e8_4_k_cu_751237e5_53906ignoreE,(_ZN39_INTERNAL_3684b7e8_4_k_cu_751237e5_53904cute7productE - _ZN39_INTERNAL_3684b7e8_4_k_cu_751237e5_53904cuda3std3__441_GLOBAL__N__3684b7e8_4_k_cu_751237e5_53906ignoreE)
_ZN39_INTERNAL_3684b7e8_4_k_cu_751237e5_53904cuda3std3__441_GLOBAL__N__3684b7e8_4_k_cu_751237e5_53906ignoreE:
	.zero		1
	.type		_ZN39_INTERNAL_3684b7e8_4_k_cu_751237e5_53904cute7productE,@object
	.size		_ZN39_INTERNAL_3684b7e8_4_k_cu_751237e5_53904cute7productE,(_ZN39_INTERNAL_3684b7e8_4_k_cu_751237e5_53904cuda3std3__45__cpo3endE - _ZN39_INTERNAL_3684b7e8_4_k_cu_751237e5_53904cute7productE)
_ZN39_INTERNAL_3684b7e8_4_k_cu_751237e5_53904cute7productE:
	.zero		1
	.type		_ZN39_INTERNAL_3684b7e8_4_k_cu_751237e5_53904cuda3std3__45__cpo3endE,@object
	.size		_ZN39_INTERNAL_3684b7e8_4_k_cu_751237e5_53904cuda3std3__45__cpo3endE,(_ZN39_INTERNAL_3684b7e8_4_k_cu_751237e5_53904cuda3std3__419piecewise_constructE - _ZN39_INTERNAL_3684b7e8_4_k_cu_751237e5_53904cuda3std3__45__cpo3endE)
_ZN39_INTERNAL_3684b7e8_4_k_cu_751237e5_53904cuda3std3__45__cpo3endE:
	.zero		1
	.type		_ZN39_INTERNAL_3684b7e8_4_k_cu_751237e5_53904cuda3std3__419piecewise_constructE,@object
	.size		_ZN39_INTERNAL_3684b7e8_4_k_cu_751237e5_53904cuda3std3__419piecewise_constructE,(_ZN39_INTERNAL_3684b7e8_4_k_cu_751237e5_53904cuda3std3__45__cpo4cendE - _ZN39_INTERNAL_3684b7e8_4_k_cu_751237e5_53904cuda3std3__419piecewise_constructE)
_ZN39_INTERNAL_3684b7e8_4_k_cu_751237e5_53904cuda3std3__419piecewise_constructE:
	.zero		1
	.type		_ZN39_INTERNAL_3684b7e8_4_k_cu_751237e5_53904cuda3std3__45__cpo4cendE,@object
	.size		_ZN39_INTERNAL_3684b7e8_4_k_cu_751237e5_53904cuda3std3__45__cpo4cendE,(_ZN39_INTERNAL_3684b7e8_4_k_cu_751237e5_53904cuda3std6ranges3__45__cpo4swapE - _ZN39_INTERNAL_3684b7e8_4_k_cu_751237e5_53904cuda3std3__45__cpo4cendE)
_ZN39_INTERNAL_3684b7e8_4_k_cu_751237e5_53904cuda3std3__45__cpo4cendE:
	.zero		1
	.type		_ZN39_INTERNAL_3684b7e8_4_k_cu_751237e5_53904cuda3std6ranges3__45__cpo4swapE,@object
	.size		_ZN39_INTERNAL_3684b7e8_4_k_cu_751237e5_53904cuda3std6ranges3__45__cpo4swapE,(.L_7 - _ZN39_INTERNAL_3684b7e8_4_k_cu_751237e5_53904cuda3std6ranges3__45__cpo4swapE)
_ZN39_INTERNAL_3684b7e8_4_k_cu_751237e5_53904cuda3std6ranges3__45__cpo4swapE:
	.zero		1
.L_7:


//--------------------- .nv.constant0._ZN7cutlass13device_kernelINS_4gemm6kernel13GemmUniversalIN4cute5tupleIJiiiiEEENS1_10collective13CollectiveMmaINS1_37MainloopSm90TmaGmmaWarpSpecializedFP8ILi4ENS5_IJNS4_1CILi2EEENSA_ILi1EEESC_EEENS1_35KernelTmaWarpSpecializedCooperativeEEENS5_IJNSA_ILi128EEENSA_ILi256EEENSA_ILi32EEEEEENS_12float_e4m3_tENS5_IJlSC_lEEESK_SL_NS4_8TiledMMAINS4_8MMA_AtomIJNS4_4SM904GMMA31MMA_64x256x32_F32E4M3E4M3_SS_TNILNSP_7ScaleInE1ELSR_1EEEEEENS4_6LayoutISD_NS5_IJSC_NSA_ILi0EEESV_EEEEENS5_IJNS4_10UnderscoreESY_SY_EEEEENS4_13SM90_TMA_LOADENS4_14ComposedLayoutINS4_7SwizzleILi1ELi4ELi3EEENS4_18smem_ptr_flag_bitsILi8EEENSU_INS5_IJNSA_ILi8EEESI_EEENS5_IJSI_SC_EEEEEEEvNS4_8identityENS4_23SM90_TMA_LOAD_MULTICASTES1B_vS1C_EENS_8epilogue10collective6detail29Sm90TmaWarpSpecializedAdapterINS1G_15DefaultEpilogueISK_SL_SL_NS1F_6thread17LinearCombinationISK_Li1EffLNS1K_9ScaleType4KindE0ELNS_15FloatRoundStyleE2ESK_EENS1_15EpilogueDefaultEEEEEvvEEEEvNT_6ParamsE --------------------------
	.section	.nv.constant0._ZN7cutlass13device_kernelINS_4gemm6kernel13GemmUniversalIN4cute5tupleIJiiiiEEENS1_10collective13CollectiveMmaINS1_37MainloopSm90TmaGmmaWarpSpecializedFP8ILi4ENS5_IJNS4_1CILi2EEENSA_ILi1EEESC_EEENS1_35KernelTmaWarpSpecializedCooperativeEEENS5_IJNSA_ILi128EEENSA_ILi256EEENSA_ILi32EEEEEENS_12float_e4m3_tENS5_IJlSC_lEEESK_SL_NS4_8TiledMMAINS4_8MMA_AtomIJNS4_4SM904GMMA31MMA_64x256x32_F32E4M3E4M3_SS_TNILNSP_7ScaleInE1ELSR_1EEEEEENS4_6LayoutISD_NS5_IJSC_NSA_ILi0EEESV_EEEEENS5_IJNS4_10UnderscoreESY_SY_EEEEENS4_13SM90_TMA_LOADENS4_14ComposedLayoutINS4_7SwizzleILi1ELi4ELi3EEENS4_18smem_ptr_flag_bitsILi8EEENSU_INS5_IJNSA_ILi8EEESI_EEENS5_IJSI_SC_EEEEEEEvNS4_8identityENS4_23SM90_TMA_LOAD_MULTICASTES1B_vS1C_EENS_8epilogue10collective6detail29Sm90TmaWarpSpecializedAdapterINS1G_15DefaultEpilogueISK_SL_SL_NS1F_6thread17LinearCombinationISK_Li1EffLNS1K_9ScaleType4KindE0ELNS_15FloatRoundStyleE2ESK_EENS1_15EpilogueDefaultEEEEEvvEEEEvNT_6ParamsE,"a",@progbits
	.sectionflags	@""
	.align	4
.nv.constant0._ZN7cutlass13device_kernelINS_4gemm6kernel13GemmUniversalIN4cute5tupleIJiiiiEEENS1_10collective13CollectiveMmaINS1_37MainloopSm90TmaGmmaWarpSpecializedFP8ILi4ENS5_IJNS4_1CILi2EEENSA_ILi1EEESC_EEENS1_35KernelTmaWarpSpecializedCooperativeEEENS5_IJNSA_ILi128EEENSA_ILi256EEENSA_ILi32EEEEEENS_12float_e4m3_tENS5_IJlSC_lEEESK_SL_NS4_8TiledMMAINS4_8MMA_AtomIJNS4_4SM904GMMA31MMA_64x256x32_F32E4M3E4M3_SS_TNILNSP_7ScaleInE1ELSR_1EEEEEENS4_6LayoutISD_NS5_IJSC_NSA_ILi0EEESV_EEEEENS5_IJNS4_10UnderscoreESY_SY_EEEEENS4_13SM90_TMA_LOADENS4_14ComposedLayoutINS4_7SwizzleILi1ELi4ELi3EEENS4_18smem_ptr_flag_bitsILi8EEENSU_INS5_IJNSA_ILi8EEESI_EEENS5_IJSI_SC_EEEEEEEvNS4_8identityENS4_23SM90_TMA_LOAD_MULTICASTES1B_vS1C_EENS_8epilogue10collective6detail29Sm90TmaWarpSpecializedAdapterINS1G_15DefaultEpilogueISK_SL_SL_NS1F_6thread17LinearCombinationISK_Li1EffLNS1K_9ScaleType4KindE0ELNS_15FloatRoundStyleE2ESK_EENS1_15EpilogueDefaultEEEEEvvEEEEvNT_6ParamsE:
	.zero		1664


//--------------------- SYMBOLS --------------------------

	.type		.nv.reservedSmem.offset0,@object
	.size		.nv.reservedSmem.offset0,0x4
